// auto-generated by cutlass_sweep.fmha — config: {"arch": "sm_90", "direction": "fwd", "dtype": "bf16", "head_dim": 112, "mask": "none", "schedule": "tma", "tile_kv": 128, "tile_q": 64}
#include "cutlass/cutlass.h"
#include "cute/tensor.hpp"
#include "cutlass/device_kernel.h"
#include "cutlass/kernel_hardware_info.h"
#include "88_hopper_fmha/collective/fmha_fusion.hpp"
#include "88_hopper_fmha/kernel/fmha_kernel_builder.hpp"

using namespace cute;
using Element = cutlass::bfloat16_t;
using TileShape = Shape<_64, _128, _112>;
using StrideQ = cute::tuple<int, _1, cute::tuple<int, int>>;
using StrideK = cute::tuple<int, _1, cute::tuple<int, int>>;
using StrideV = cute::tuple<int, cute::_1, cute::tuple<int, int>>;

using Kernel = typename cutlass::fmha::kernel::FmhaBuilder<
    Element, float, float,
    TileShape, StrideQ, StrideK, StrideV,
    cutlass::fmha::collective::DefaultFusion,
    cutlass::gemm::KernelTma
  >::Kernel;

auto* _anchor = &cutlass::device_kernel<Kernel>;


// ===== COMPILED SASS (sm_90a) =====

	.target	sm_90a

	.elftype	@"ET_EXEC"


//--------------------- .note.nv.tkinfo           --------------------------
	.section	.note.nv.tkinfo,"",@"SHT_NOTE"
	.sectionflags	@"SHF_NOTE_NV_TKINFO"
	.tkinfo
        /*0018*/ 	.word	0x00000002
        /*0030*/ 	.string	""
        /*0030*/ 	.string	"ptxas"
        /*0030*/ 	.string	"Cuda compilation tools, release 13.0, V13.0.88"
        /*0030*/ 	.string	"Build cuda_13.0.r13.0/compiler.36424714_0"
        /*0030*/ 	.string	"-arch sm_90a -m 64 "



//--------------------- .note.nv.cuinfo           --------------------------
	.section	.note.nv.cuinfo,"",@"SHT_NOTE"
	.sectionflags	@"SHF_NOTE_NV_CUINFO"
        /*0018*/ 	.short	0x0002
        /*001a*/ 	.short	0x005a
        /*001c*/ 	.short	0x0082
	.zero		2


//--------------------- .nv.info                  --------------------------
	.section	.nv.info,"",@"SHT_CUDA_INFO"
	.align	4


	//----- nvinfo : EIATTR_REGCOUNT
	.align		4
        /*0000*/ 	.byte	0x04, 0x2f
        /*0002*/ 	.short	(.L_16 - .L_15)
	.align		4
.L_15:
        /*0004*/ 	.word	index@(_ZN7cutlass13device_kernelINS_4fmha6kernel13FmhaKernelTmaINS1_10collective15FmhaMainloopTmaINS_10bfloat16_tEfN4cute5tupleIJNS7_1CILi64EEENS9_ILi128EEENS9_ILi112EEEEEENS4_13DefaultFusionEJEEENS4_15FmhaFwdEpilogueIS6_fNS8_IJSA_SC_SB_EEEEEJEEEEEvNT_6ParamsE)
        /*0008*/ 	.word	0x000000a1


	//----- nvinfo : EIATTR_FRAME_SIZE
	.align		4
.L_16:
        /*000c*/ 	.byte	0x04, 0x11
        /*000e*/ 	.short	(.L_18 - .L_17)
	.align		4
.L_17:
        /*0010*/ 	.word	index@($__internal_0_$__cuda_sm20_rcp_rn_f32_slowpath)
        /*0014*/ 	.word	0x00000000


	//----- nvinfo : EIATTR_FRAME_SIZE
	.align		4
.L_18:
        /*0018*/ 	.byte	0x04, 0x11
        /*001a*/ 	.short	(.L_20 - .L_19)
	.align		4
.L_19:
        /*001c*/ 	.word	index@(_ZN7cutlass13device_kernelINS_4fmha6kernel13FmhaKernelTmaINS1_10collective15FmhaMainloopTmaINS_10bfloat16_tEfN4cute5tupleIJNS7_1CILi64EEENS9_ILi128EEENS9_ILi112EEEEEENS4_13DefaultFusionEJEEENS4_15FmhaFwdEpilogueIS6_fNS8_IJSA_SC_SB_EEEEEJEEEEEvNT_6ParamsE)
        /*0020*/ 	.word	0x00000000


	//----- nvinfo : EIATTR_MIN_STACK_SIZE
	.align		4
.L_20:
        /*0024*/ 	.byte	0x04, 0x12
        /*0026*/ 	.short	(.L_22 - .L_21)
	.align		4
.L_21:
        /*0028*/ 	.word	index@(_ZN7cutlass13device_kernelINS_4fmha6kernel13FmhaKernelTmaINS1_10collective15FmhaMainloopTmaINS_10bfloat16_tEfN4cute5tupleIJNS7_1CILi64EEENS9_ILi128EEENS9_ILi112EEEEEENS4_13DefaultFusionEJEEENS4_15FmhaFwdEpilogueIS6_fNS8_IJSA_SC_SB_EEEEEJEEEEEvNT_6ParamsE)
        /*002c*/ 	.word	0x00000000
.L_22:


//--------------------- .nv.compat                --------------------------
	.section	.nv.compat,"",@"SHT_CUDA_COMPAT_INFO"
	.align	4
        /*0000*/ 	.byte	0x02, 0x09, 0x01, 0x00, 0x02, 0x02, 0x04, 0x00, 0x02, 0x05, 0x05, 0x00, 0x03, 0x07, 0x01, 0x01
        /*0010*/ 	.byte	0x02, 0x03, 0x01, 0x00, 0x02, 0x06, 0x01, 0x00, 0x04, 0x0b, 0x08, 0x00, 0x00, 0x00, 0x00, 0x00
        /*0020*/ 	.byte	0x00, 0x00, 0x00, 0x00


//--------------------- .nv.info._ZN7cutlass13device_kernelINS_4fmha6kernel13FmhaKernelTmaINS1_10collective15FmhaMainloopTmaINS_10bfloat16_tEfN4cute5tupleIJNS7_1CILi64EEENS9_ILi128EEENS9_ILi112EEEEEENS4_13DefaultFusionEJEEENS4_15FmhaFwdEpilogueIS6_fNS8_IJSA_SC_SB_EEEEEJEEEEEvNT_6ParamsE --------------------------
	.section	.nv.info._ZN7cutlass13device_kernelINS_4fmha6kernel13FmhaKernelTmaINS1_10collective15FmhaMainloopTmaINS_10bfloat16_tEfN4cute5tupleIJNS7_1CILi64EEENS9_ILi128EEENS9_ILi112EEEEEENS4_13DefaultFusionEJEEENS4_15FmhaFwdEpilogueIS6_fNS8_IJSA_SC_SB_EEEEEJEEEEEvNT_6ParamsE,"",@"SHT_CUDA_INFO"
	.sectionflags	@""
	.align	4


	//----- nvinfo : EIATTR_CUDA_API_VERSION
	.align		4
        /*0000*/ 	.byte	0x04, 0x37
        /*0002*/ 	.short	(.L_24 - .L_23)
.L_23:
        /*0004*/ 	.word	0x00000082


	//----- nvinfo : EIATTR_KPARAM_INFO
	.align		4
.L_24:
        /*0008*/ 	.byte	0x04, 0x17
        /*000a*/ 	.short	(.L_26 - .L_25)
.L_25:
        /*000c*/ 	.word	0x00000000
        /*0010*/ 	.short	0x0000
        /*0012*/ 	.short	0x0070
        /*0014*/ 	.byte	0x00, 0xf0, 0x01, 0x20


	//----- nvinfo : EIATTR_SPARSE_MMA_MASK
	.align		4
.L_26:
        /*0018*/ 	.byte	0x03, 0x50
        /*001a*/ 	.short	0x0000


	//----- nvinfo : EIATTR_MAXREG_COUNT
	.align		4
        /*001c*/ 	.byte	0x03, 0x1b
        /*001e*/ 	.short	0x00ff


	//----- nvinfo : EIATTR_NUM_BARRIERS
	.align		4
        /*0020*/ 	.byte	0x02, 0x4c
        /*0022*/ 	.byte	0x02
	.zero		1


	//----- nvinfo : EIATTR_EXTERNS
	.align		4
        /*0024*/ 	.byte	0x04, 0x0f
        /*0026*/ 	.short	(.L_28 - .L_27)


	//   ....[0]....
	.align		4
.L_27:
        /*0028*/ 	.word	index@(__assertfail)


	//----- nvinfo : EIATTR_MERCURY_ISA_VERSION
	.align		4
.L_28:
        /*002c*/ 	.byte	0x03, 0x5f
        /*002e*/ 	.short	0x0101


	//----- nvinfo : EIATTR_COOP_GROUP_MASK_REGIDS
	.align		4
        /*0030*/ 	.byte	0x04, 0x29
        /*0032*/ 	.short	(.L_30 - .L_29)


	//   ....[0]....
.L_29:
        /*0034*/ 	.word	0xffffffff


	//   ....[1]....
        /*0038*/ 	.word	0xffffffff


	//   ....[2]....
        /*003c*/ 	.word	0xffffffff


	//   ....[3]....
        /*0040*/ 	.word	0xffffffff


	//   ....[4]....
        /*0044*/ 	.word	0xffffffff


	//   ....[5]....
        /*0048*/ 	.word	0xffffffff


	//   ....[6]....
        /*004c*/ 	.word	0xffffffff


	//   ....[7]....
        /*0050*/ 	.word	0xffffffff


	//   ....[8]....
        /*0054*/ 	.word	0xffffffff


	//   ....[9]....
        /*0058*/ 	.word	0xffffffff


	//   ....[10]....
        /*005c*/ 	.word	0xffffffff


	//   ....[11]....
        /*0060*/ 	.word	0xffffffff


	//   ....[12]....
        /*0064*/ 	.word	0xffffffff


	//   ....[13]....
        /*0068*/ 	.word	0xffffffff


	//   ....[14]....
        /*006c*/ 	.word	0xffffffff


	//   ....[15]....
        /*0070*/ 	.word	0xffffffff


	//   ....[16]....
        /*0074*/ 	.word	0xffffffff


	//----- nvinfo : EIATTR_COOP_GROUP_INSTR_OFFSETS
	.align		4
.L_30:
        /*0078*/ 	.byte	0x04, 0x28
        /*007a*/ 	.short	(.L_32 - .L_31)


	//   ....[0]....
.L_31:
        /*007c*/ 	.word	0x00000050


	//   ....[1]....
        /*0080*/ 	.word	0x00000140


	//   ....[2]....
        /*0084*/ 	.word	0x00000270


	//   ....[3]....
        /*0088*/ 	.word	0x00000410


	//   ....[4]....
        /*008c*/ 	.word	0x000005b0


	//   ....[5]....
        /*0090*/ 	.word	0x000026e0


	//   ....[6]....
        /*0094*/ 	.word	0x00002770


	//   ....[7]....
        /*0098*/ 	.word	0x000027c0


	//   ....[8]....
        /*009c*/ 	.word	0x00002880


	//   ....[9]....
        /*00a0*/ 	.word	0x00006570


	//   ....[10]....
        /*00a4*/ 	.word	0x000065a0


	//   ....[11]....
        /*00a8*/ 	.word	0x000065f0


	//   ....[12]....
        /*00ac*/ 	.word	0x00006600


	//   ....[13]....
        /*00b0*/ 	.word	0x0000a4d0


	//   ....[14]....
        /*00b4*/ 	.word	0x0000a510


	//   ....[15]....
        /*00b8*/ 	.word	0x0000a550


	//   ....[16]....
        /*00bc*/ 	.word	0x0000a570


	//----- nvinfo : EIATTR_SYSCALL_OFFSETS
	.align		4
.L_32:
        /*00c0*/ 	.byte	0x04, 0x46
        /*00c2*/ 	.short	(.L_34 - .L_33)


	//   ....[0]....
.L_33:
        /*00c4*/ 	.word	0x0000b020


	//   ....[1]....
        /*00c8*/ 	.word	0x0000b140


	//----- nvinfo : EIATTR_MBARRIER_INSTR_OFFSETS
	.align		4
.L_34:
        /*00cc*/ 	.byte	0x04, 0x39
        /*00ce*/ 	.short	(.L_36 - .L_35)


	//   ....[0]....
.L_35:
        /*00d0*/ 	.word	0x00000240
        /*00d4*/ 	.word	0x000000ff
        /*00d8*/ 	.word	0x0001f840
        /*00dc*/ 	.short	0x0100
        /*00de*/ 	.byte	0x08
	.zero		1


	//   ....[1]....
        /*00e0*/ 	.word	0x00000250
        /*00e4*/ 	.word	0x000000ff
        /*00e8*/ 	.word	0x0001f848
        /*00ec*/ 	.short	0x0100
        /*00ee*/ 	.byte	0x08
	.zero		1


	//   ....[2]....
        /*00f0*/ 	.word	0x00000380
        /*00f4*/ 	.word	0x000000ff
        /*00f8*/ 	.word	0x0001f800
        /*00fc*/ 	.short	0x0100
        /*00fe*/ 	.byte	0x08
	.zero		1


	//   ....[3]....
        /*0100*/ 	.word	0x00000390
        /*0104*/ 	.word	0x000000ff
        /*0108*/ 	.word	0x0001f820
        /*010c*/ 	.short	0x0100
        /*010e*/ 	.byte	0x08
	.zero		1


	//   ....[4]....
        /*0110*/ 	.word	0x000003a0
        /*0114*/ 	.word	0x000000ff
        /*0118*/ 	.word	0x0001f808
        /*011c*/ 	.short	0x0100
        /*011e*/ 	.byte	0x08
	.zero		1


	//   ....[5]....
        /*0120*/ 	.word	0x000003b0
        /*0124*/ 	.word	0x000000ff
        /*0128*/ 	.word	0x0001f828
        /*012c*/ 	.short	0x0100
        /*012e*/ 	.byte	0x08
	.zero		1


	//   ....[6]....
        /*0130*/ 	.word	0x000003c0
        /*0134*/ 	.word	0x000000ff
        /*0138*/ 	.word	0x0001f810
        /*013c*/ 	.short	0x0100
        /*013e*/ 	.byte	0x08
	.zero		1


	//   ....[7]....
        /*0140*/ 	.word	0x000003d0
        /*0144*/ 	.word	0x000000ff
        /*0148*/ 	.word	0x0001f830
        /*014c*/ 	.short	0x0100
        /*014e*/ 	.byte	0x08
	.zero		1


	//   ....[8]....
        /*0150*/ 	.word	0x000003e0
        /*0154*/ 	.word	0x000000ff
        /*0158*/ 	.word	0x0001f818
        /*015c*/ 	.short	0x0100
        /*015e*/ 	.byte	0x08
	.zero		1


	//   ....[9]....
        /*0160*/ 	.word	0x000003f0
        /*0164*/ 	.word	0x000000ff
        /*0168*/ 	.word	0x0001f838
        /*016c*/ 	.short	0x0100
        /*016e*/ 	.byte	0x08
	.zero		1


	//   ....[10]....
        /*0170*/ 	.word	0x00000520
        /*0174*/ 	.word	0x000000ff
        /*0178*/ 	.word	0x0001f850
        /*017c*/ 	.short	0x0100
        /*017e*/ 	.byte	0x08
	.zero		1


	//   ....[11]....
        /*0180*/ 	.word	0x00000530
        /*0184*/ 	.word	0x000000ff
        /*0188*/ 	.word	0x0001f870
        /*018c*/ 	.short	0x0100
        /*018e*/ 	.byte	0x08
	.zero		1


	//   ....[12]....
        /*0190*/ 	.word	0x00000540
        /*0194*/ 	.word	0x000000ff
        /*0198*/ 	.word	0x0001f858
        /*019c*/ 	.short	0x0100
        /*019e*/ 	.byte	0x08
	.zero		1


	//   ....[13]....
        /*01a0*/ 	.word	0x00000550
        /*01a4*/ 	.word	0x000000ff
        /*01a8*/ 	.word	0x0001f878
        /*01ac*/ 	.short	0x0100
        /*01ae*/ 	.byte	0x08
	.zero		1


	//   ....[14]....
        /*01b0*/ 	.word	0x00000560
        /*01b4*/ 	.word	0x000000ff
        /*01b8*/ 	.word	0x0001f860
        /*01bc*/ 	.short	0x0100
        /*01be*/ 	.byte	0x08
	.zero		1


	//   ....[15]....
        /*01c0*/ 	.word	0x00000570
        /*01c4*/ 	.word	0x000000ff
        /*01c8*/ 	.word	0x0001f880
        /*01cc*/ 	.short	0x0100
        /*01ce*/ 	.byte	0x08
	.zero		1


	//   ....[16]....
        /*01d0*/ 	.word	0x00000580
        /*01d4*/ 	.word	0x000000ff
        /*01d8*/ 	.word	0x0001f868
        /*01dc*/ 	.short	0x0100
        /*01de*/ 	.byte	0x08
	.zero		1


	//   ....[17]....
        /*01e0*/ 	.word	0x00000590
        /*01e4*/ 	.word	0x000000ff
        /*01e8*/ 	.word	0x0001f888
        /*01ec*/ 	.short	0x0100
        /*01ee*/ 	.byte	0x08
	.zero		1


	//   ....[18]....
        /*01f0*/ 	.word	0x000006c0
        /*01f4*/ 	.word	0x00000003
        /*01f8*/ 	.word	0x0001f848
        /*01fc*/ 	.short	0x010a
        /*01fe*/ 	.byte	0x3f
	.zero		1


	//   ....[19]....
        /*0200*/ 	.word	0x00000bc0
        /*0204*/ 	.word	0x00000003
        /*0208*/ 	.word	0x0001f820
        /*020c*/ 	.short	0x010a
        /*020e*/ 	.byte	0x3f
	.zero		1


	//   ....[20]....
        /*0210*/ 	.word	0x00000f30
        /*0214*/ 	.word	0x00000000
        /*0218*/ 	.word	0x0001f820
        /*021c*/ 	.short	0x010a
        /*021e*/ 	.byte	0x3f
	.zero		1


	//   ....[21]....
        /*0220*/ 	.word	0x000013b0
        /*0224*/ 	.word	0x00000002
        /*0228*/ 	.word	0x0001f820
        /*022c*/ 	.short	0x010a
        /*022e*/ 	.byte	0x3f
	.zero		1


	//   ....[22]....
        /*0230*/ 	.word	0x000017e0
        /*0234*/ 	.word	0x00000003
        /*0238*/ 	.word	0x0001f820
        /*023c*/ 	.short	0x010a
        /*023e*/ 	.byte	0x3f
	.zero		1


	//   ....[23]....
        /*0240*/ 	.word	0x00001c70
        /*0244*/ 	.word	0x00000002
        /*0248*/ 	.word	0x0001f840
        /*024c*/ 	.short	0x010a
        /*024e*/ 	.byte	0x3f
	.zero		1


	//   ....[24]....
        /*0250*/ 	.word	0x00001c90
        /*0254*/ 	.word	0x00000002
        /*0258*/ 	.word	0x0001f800
        /*025c*/ 	.short	0x010a
        /*025e*/ 	.byte	0x3f
	.zero		1


	//   ....[25]....
        /*0260*/ 	.word	0x00003720
        /*0264*/ 	.word	0x00000002
        /*0268*/ 	.word	0x0001f808
        /*026c*/ 	.short	0x010a
        /*026e*/ 	.byte	0x3f
	.zero		1


	//   ....[26]....
        /*0270*/ 	.word	0x000057a0
        /*0274*/ 	.word	0x0000000b
        /*0278*/ 	.word	0x00000000
        /*027c*/ 	.short	0x0101
        /*027e*/ 	.byte	0x3f
	.zero		1


	//   ....[27]....
        /*0280*/ 	.word	0x00005840
        /*0284*/ 	.word	0x00000015
        /*0288*/ 	.word	0x0001f800
        /*028c*/ 	.short	0x010a
        /*028e*/ 	.byte	0x3f
	.zero		1


	//   ....[28]....
        /*0290*/ 	.word	0x00005cb0
        /*0294*/ 	.word	0x00000000
        /*0298*/ 	.word	0x0001f820
        /*029c*/ 	.short	0x010a
        /*029e*/ 	.byte	0x3f
	.zero		1


	//   ....[29]....
        /*02a0*/ 	.word	0x000065b0
        /*02a4*/ 	.word	0x00000014
        /*02a8*/ 	.word	0x00000000
        /*02ac*/ 	.short	0x0101
        /*02ae*/ 	.byte	0x3f
	.zero		1


	//   ....[30]....
        /*02b0*/ 	.word	0x000065c0
        /*02b4*/ 	.word	0x0000009d
        /*02b8*/ 	.word	0x0001f800
        /*02bc*/ 	.short	0x010a
        /*02be*/ 	.byte	0x3f
	.zero		1


	//   ....[31]....
        /*02c0*/ 	.word	0x00009f20
        /*02c4*/ 	.word	0x0000000b
        /*02c8*/ 	.word	0x00000000
        /*02cc*/ 	.short	0x0101
        /*02ce*/ 	.byte	0x3f
	.zero		1


	//   ....[32]....
        /*02d0*/ 	.word	0x00009fa0
        /*02d4*/ 	.word	0x0000000b
        /*02d8*/ 	.word	0x0001f820
        /*02dc*/ 	.short	0x010a
        /*02de*/ 	.byte	0x3f
	.zero		1


	//   ....[33]....
        /*02e0*/ 	.word	0x0000c290
        /*02e4*/ 	.word	0x00000003
        /*02e8*/ 	.word	0x0001f848
        /*02ec*/ 	.short	0x010a
        /*02ee*/ 	.byte	0x3f
	.zero		1


	//   ....[34]....
        /*02f0*/ 	.word	0x0000c2e0
        /*02f4*/ 	.word	0x00000003
        /*02f8*/ 	.word	0x0001f820
        /*02fc*/ 	.short	0x010a
        /*02fe*/ 	.byte	0x3f
	.zero		1


	//   ....[35]....
        /*0300*/ 	.word	0x0000c330
        /*0304*/ 	.word	0x00000000
        /*0308*/ 	.word	0x0001f820
        /*030c*/ 	.short	0x010a
        /*030e*/ 	.byte	0x3f
	.zero		1


	//   ....[36]....
        /*0310*/ 	.word	0x0000c380
        /*0314*/ 	.word	0x00000002
        /*0318*/ 	.word	0x0001f820
        /*031c*/ 	.short	0x010a
        /*031e*/ 	.byte	0x3f
	.zero		1


	//   ....[37]....
        /*0320*/ 	.word	0x0000c3d0
        /*0324*/ 	.word	0x00000003
        /*0328*/ 	.word	0x0001f820
        /*032c*/ 	.short	0x010a
        /*032e*/ 	.byte	0x3f
	.zero		1


	//   ....[38]....
        /*0330*/ 	.word	0x0000c420
        /*0334*/ 	.word	0x00000002
        /*0338*/ 	.word	0x0001f840
        /*033c*/ 	.short	0x010a
        /*033e*/ 	.byte	0x3f
	.zero		1


	//   ....[39]....
        /*0340*/ 	.word	0x0000c470
        /*0344*/ 	.word	0x00000002
        /*0348*/ 	.word	0x0001f800
        /*034c*/ 	.short	0x010a
        /*034e*/ 	.byte	0x3f
	.zero		1


	//   ....[40]....
        /*0350*/ 	.word	0x0000c4c0
        /*0354*/ 	.word	0x00000002
        /*0358*/ 	.word	0x0001f808
        /*035c*/ 	.short	0x010a
        /*035e*/ 	.byte	0x3f
	.zero		1


	//   ....[41]....
        /*0360*/ 	.word	0x0000c510
        /*0364*/ 	.word	0x00000015
        /*0368*/ 	.word	0x0001f800
        /*036c*/ 	.short	0x010a
        /*036e*/ 	.byte	0x3f
	.zero		1


	//   ....[42]....
        /*0370*/ 	.word	0x0000c560
        /*0374*/ 	.word	0x00000000
        /*0378*/ 	.word	0x0001f820
        /*037c*/ 	.short	0x010a
        /*037e*/ 	.byte	0x3f
	.zero		1


	//   ....[43]....
        /*0380*/ 	.word	0x0000c5b0
        /*0384*/ 	.word	0x0000009d
        /*0388*/ 	.word	0x0001f800
        /*038c*/ 	.short	0x010a
        /*038e*/ 	.byte	0x3f
	.zero		1


	//   ....[44]....
        /*0390*/ 	.word	0x0000c600
        /*0394*/ 	.word	0x0000000b
        /*0398*/ 	.word	0x0001f820
        /*039c*/ 	.short	0x010a
        /*039e*/ 	.byte	0x3f
	.zero		1


	//----- nvinfo : EIATTR_NUM_MBARRIERS
	.align		4
.L_36:
        /*03a0*/ 	.byte	0x03, 0x38
        /*03a2*/ 	.short	0x0012


	//----- nvinfo : EIATTR_EXIT_INSTR_OFFSETS
	.align		4
        /*03a4*/ 	.byte	0x04, 0x1c
        /*03a6*/ 	.short	(.L_38 - .L_37)


	//   ....[0]....
.L_37:
        /*03a8*/ 	.word	0x0000c280


	//----- nvinfo : EIATTR_MAX_THREADS
	.align		4
.L_38:
        /*03ac*/ 	.byte	0x04, 0x05
        /*03ae*/ 	.short	(.L_40 - .L_39)
.L_39:
        /*03b0*/ 	.word	0x00000080
        /*03b4*/ 	.word	0x00000001
        /*03b8*/ 	.word	0x00000001


	//----- nvinfo : EIATTR_CRS_STACK_SIZE
	.align		4
.L_40:
        /*03bc*/ 	.byte	0x04, 0x1e
        /*03be*/ 	.short	(.L_42 - .L_41)
.L_41:
        /*03c0*/ 	.word	0x00000000


	//----- nvinfo : EIATTR_CBANK_PARAM_SIZE
	.align		4
.L_42:
        /*03c4*/ 	.byte	0x03, 0x19
        /*03c6*/ 	.short	0x0870


	//----- nvinfo : EIATTR_PARAM_CBANK
	.align		4
        /*03c8*/ 	.byte	0x04, 0x0a
        /*03ca*/ 	.short	(.L_44 - .L_43)
	.align		4
.L_43:
        /*03cc*/ 	.word	index@(.nv.constant0._ZN7cutlass13device_kernelINS_4fmha6kernel13FmhaKernelTmaINS1_10collective15FmhaMainloopTmaINS_10bfloat16_tEfN4cute5tupleIJNS7_1CILi64EEENS9_ILi128EEENS9_ILi112EEEEEENS4_13DefaultFusionEJEEENS4_15FmhaFwdEpilogueIS6_fNS8_IJSA_SC_SB_EEEEEJEEEEEvNT_6ParamsE)
        /*03d0*/ 	.short	0x0210
        /*03d2*/ 	.short	0x0870


	//----- nvinfo : EIATTR_SW_WAR
	.align		4
.L_44:
        /*03d4*/ 	.byte	0x04, 0x36
        /*03d6*/ 	.short	(.L_46 - .L_45)
.L_45:
        /*03d8*/ 	.word	0x00000008
.L_46:


//--------------------- .nv.callgraph             --------------------------
	.section	.nv.callgraph,"",@"SHT_CUDA_CALLGRAPH"
	.align	4
	.sectionentsize	8
	.align		4
        /*0000*/ 	.word	0x00000000
	.align		4
        /*0004*/ 	.word	0xffffffff
	.align		4
        /*0008*/ 	.word	index@(_ZN7cutlass13device_kernelINS_4fmha6kernel13FmhaKernelTmaINS1_10collective15FmhaMainloopTmaINS_10bfloat16_tEfN4cute5tupleIJNS7_1CILi64EEENS9_ILi128EEENS9_ILi112EEEEEENS4_13DefaultFusionEJEEENS4_15FmhaFwdEpilogueIS6_fNS8_IJSA_SC_SB_EEEEEJEEEEEvNT_6ParamsE)
	.align		4
        /*000c*/ 	.word	index@(__assertfail)
	.align		4
        /*0010*/ 	.word	0x00000000
	.align		4
        /*0014*/ 	.word	0xfffffffe
	.align		4
        /*0018*/ 	.word	0x00000000
	.align		4
        /*001c*/ 	.word	0xfffffffd
	.align		4
        /*0020*/ 	.word	0x00000000
	.align		4
        /*0024*/ 	.word	0xfffffffc


//--------------------- .nv.constant4             --------------------------
	.section	.nv.constant4,"a",@progbits
	.align	8
	.align		8
.nv.constant4:
        /*0000*/ 	.dword	__assertfail
	.align		8
        /*0008*/ 	.dword	__unnamed_1
	.align		8
        /*0010*/ 	.dword	__unnamed_2
	.align		8
        /*0018*/ 	.dword	_ZN39_INTERNAL_58352e9d_4_k_cu_aeff2d58_28094cuda3std3__45__cpo5beginE
	.align		8
        /*0020*/ 	.dword	_ZN39_INTERNAL_58352e9d_4_k_cu_aeff2d58_28094cuda3std3__45__cpo3endE
	.align		8
        /*0028*/ 	.dword	_ZN39_INTERNAL_58352e9d_4_k_cu_aeff2d58_28094cuda3std3__45__cpo6cbeginE
	.align		8
        /*0030*/ 	.dword	_ZN39_INTERNAL_58352e9d_4_k_cu_aeff2d58_28094cuda3std3__45__cpo4cendE
	.align		8
        /*0038*/ 	.dword	_ZN39_INTERNAL_58352e9d_4_k_cu_aeff2d58_28094cuda3std3__441_GLOBAL__N__58352e9d_4_k_cu_aeff2d58_28096ignoreE
	.align		8
        /*0040*/ 	.dword	_ZN39_INTERNAL_58352e9d_4_k_cu_aeff2d58_28094cuda3std3__419piecewise_constructE
	.align		8
        /*0048*/ 	.dword	_ZN39_INTERNAL_58352e9d_4_k_cu_aeff2d58_28094cuda3std3__48in_placeE
	.align		8
        /*0050*/ 	.dword	_ZN39_INTERNAL_58352e9d_4_k_cu_aeff2d58_28094cuda3std6ranges3__45__cpo4swapE
	.align		8
        /*0058*/ 	.dword	_ZN39_INTERNAL_58352e9d_4_k_cu_aeff2d58_28094cuda3std6ranges3__45__cpo9iter_moveE
	.align		8
        /*0060*/ 	.dword	_ZN39_INTERNAL_58352e9d_4_k_cu_aeff2d58_28094cute7productE
	.align		8
        /*0068*/ 	.dword	_ZN39_INTERNAL_58352e9d_4_k_cu_aeff2d58_28094cute1_E
	.align		8
        /*0070*/ 	.dword	$str$23
	.align		8
        /*0078*/ 	.dword	$str$24


//--------------------- .text._ZN7cutlass13device_kernelINS_4fmha6kernel13FmhaKernelTmaINS1_10collective15FmhaMainloopTmaINS_10bfloat16_tEfN4cute5tupleIJNS7_1CILi64EEENS9_ILi128EEENS9_ILi112EEEEEENS4_13DefaultFusionEJEEENS4_15FmhaFwdEpilogueIS6_fNS8_IJSA_SC_SB_EEEEEJEEEEEvNT_6ParamsE --------------------------
	.section	.text._ZN7cutlass13device_kernelINS_4fmha6kernel13FmhaKernelTmaINS1_10collective15FmhaMainloopTmaINS_10bfloat16_tEfN4cute5tupleIJNS7_1CILi64EEENS9_ILi128EEENS9_ILi112EEEEEENS4_13DefaultFusionEJEEENS4_15FmhaFwdEpilogueIS6_fNS8_IJSA_SC_SB_EEEEEJEEEEEvNT_6ParamsE,"ax",@progbits
	.align	128
.text._ZN7cutlass13device_kernelINS_4fmha6kernel13FmhaKernelTmaINS1_10collective15FmhaMainloopTmaINS_10bfloat16_tEfN4cute5tupleIJNS7_1CILi64EEENS9_ILi128EEENS9_ILi112EEEEEENS4_13DefaultFusionEJEEENS4_15FmhaFwdEpilogueIS6_fNS8_IJSA_SC_SB_EEEEEJEEEEEvNT_6ParamsE:
        .type           _ZN7cutlass13device_kernelINS_4fmha6kernel13FmhaKernelTmaINS1_10collective15FmhaMainloopTmaINS_10bfloat16_tEfN4cute5tupleIJNS7_1CILi64EEENS9_ILi128EEENS9_ILi112EEEEEENS4_13DefaultFusionEJEEENS4_15FmhaFwdEpilogueIS6_fNS8_IJSA_SC_SB_EEEEEJEEEEEvNT_6ParamsE,@function
        .size           _ZN7cutlass13device_kernelINS_4fmha6kernel13FmhaKernelTmaINS1_10collective15FmhaMainloopTmaINS_10bfloat16_tEfN4cute5tupleIJNS7_1CILi64EEENS9_ILi128EEENS9_ILi112EEEEEENS4_13DefaultFusionEJEEENS4_15FmhaFwdEpilogueIS6_fNS8_IJSA_SC_SB_EEEEEJEEEEEvNT_6ParamsE,(.L_x_86 - _ZN7cutlass13device_kernelINS_4fmha6kernel13FmhaKernelTmaINS1_10collective15FmhaMainloopTmaINS_10bfloat16_tEfN4cute5tupleIJNS7_1CILi64EEENS9_ILi128EEENS9_ILi112EEEEEENS4_13DefaultFusionEJEEENS4_15FmhaFwdEpilogueIS6_fNS8_IJSA_SC_SB_EEEEEJEEEEEvNT_6ParamsE)
        .other          _ZN7cutlass13device_kernelINS_4fmha6kernel13FmhaKernelTmaINS1_10collective15FmhaMainloopTmaINS_10bfloat16_tEfN4cute5tupleIJNS7_1CILi64EEENS9_ILi128EEENS9_ILi112EEEEEENS4_13DefaultFusionEJEEENS4_15FmhaFwdEpilogueIS6_fNS8_IJSA_SC_SB_EEEEEJEEEEEvNT_6ParamsE,@"STO_CUDA_ENTRY STV_DEFAULT"
_ZN7cutlass13device_kernelINS_4fmha6kernel13FmhaKernelTmaINS1_10collective15FmhaMainloopTmaINS_10bfloat16_tEfN4cute5tupleIJNS7_1CILi64EEENS9_ILi128EEENS9_ILi112EEEEEENS4_13DefaultFusionEJEEENS4_15FmhaFwdEpilogueIS6_fNS8_IJSA_SC_SB_EEEEEJEEEEEvNT_6ParamsE:
[----:B------:R-:W1:Y:S01]  /*0000*/  LDC R1, c[0x0][0x28] ;  /* 0x00000a00ff017b82 */ /* 0x000e620000000800 */
[----:B------:R-:W2:Y:S01]  /*0010*/  S2R R17, SR_TID.X ;  /* 0x0000000000117919 */ /* 0x000ea20000002100 */
[----:B------:R-:W-:Y:S01]  /*0020*/  ELECT P0, URZ, PT ;  /* 0x00000000003f782f */ /* 0x000fe20003800000 */
[----:B------:R-:W-:Y:S01]  /*0030*/  BSSY B0, `(.L_x_0) ;  /* 0x0000010000007945 */ /* 0x000fe20003800000 */
[----:B--2---:R-:W-:-:S05]  /*0040*/  SHF.R.U32.HI R8, RZ, 0x5, R17 ;  /* 0x00000005ff087819 */ /* 0x004fca0000011611 */
[----:B------:R-:W2:Y:S02]  /*0050*/  SHFL.IDX PT, R0, R8, RZ, 0x1f ;  /* 0x00001fff08007589 */ /* 0x000ea400000e0000 */
[----:B--2---:R-:W-:-:S13]  /*0060*/  ISETP.NE.OR P0, PT, R0, RZ, !P0 ;  /* 0x000000ff0000720c */ /* 0x004fda0004705670 */
[----:B-1----:R-:W-:Y:S05]  /*0070*/  @P0 BRA `(.L_x_1) ;  /* 0x00000000002c0947 */ /* 0x002fea0003800000 */
[----:B------:R-:W-:Y:S02]  /*0080*/  ULDC.64 UR4, c[0x0][0x198] ;  /* 0x0000660000047ab9 */ /* 0x000fe40000000a00 */
[----:B------:R-:W-:Y:S02]  /*0090*/  UIADD3 UR6, UP0, UR4, 0xf0, URZ ;  /* 0x000000f004067890 */ /* 0x000fe4000ff1e03f */
[----:B------:R-:W-:Y:S02]  /*00a0*/  UIADD3 UR8, UP1, UR4, 0x1f0, URZ ;  /* 0x000001f004087890 */ /* 0x000fe4000ff3e03f */
[----:B------:R-:W-:Y:S02]  /*00b0*/  UIADD3 UR4, UP2, UR4, 0x2f0, URZ ;  /* 0x000002f004047890 */ /* 0x000fe4000ff5e03f */
[----:B------:R-:W-:Y:S02]  /*00c0*/  UIADD3.X UR7, URZ, UR5, URZ, UP0, !UPT ;  /* 0x000000053f077290 */ /* 0x000fe400087fe43f */
[----:B------:R-:W-:-:S02]  /*00d0*/  UIADD3.X UR9, URZ, UR5, URZ, UP1, !UPT ;  /* 0x000000053f097290 */ /* 0x000fc40008ffe43f */
[----:B------:R-:W-:-:S05]  /*00e0*/  UIADD3.X UR5, URZ, UR5, URZ, UP2, !UPT ;  /* 0x000000053f057290 */ /* 0x000fca00097fe43f */
[----:B------:R1:W-:Y:S02]  /*00f0*/  UTMACCTL.PF [UR6] ;  /* 0x00000000060079b9 */ /* 0x0003e40008040000 */
[----:B------:R1:W-:Y:S02]  /*0100*/  UTMACCTL.PF [UR8] ;  /* 0x00000000080079b9 */ /* 0x0003e40008040000 */
[----:B------:R1:W-:Y:S02]  /*0110*/  UTMACCTL.PF [UR4] ;  /* 0x00000000040079b9 */ /* 0x0003e40008040000 */
[----:B-1----:R-:W-:Y:S01]  /*0120*/  NOP ;  /* 0x0000000000007918 */ /* 0x002fe20000000000 */
.L_x_1:
[----:B------:R-:W-:Y:S05]  /*0130*/  BSYNC B0 ;  /* 0x0000000000007941 */ /* 0x000fea0003800000 */
.L_x_0:
[----:B------:R-:W1:Y:S02]  /*0140*/  SHFL.IDX PT, R0, R8, RZ, 0x1f ;  /* 0x00001fff08007589 */ /* 0x000e6400000e0000 */
[----:B-1----:R-:W-:-:S13]  /*0150*/  ISETP.NE.AND P0, PT, R0, RZ, PT ;  /* 0x000000ff0000720c */ /* 0x002fda0003f05270 */
[----:B------:R-:W-:Y:S05]  /*0160*/  @P0 BRA `(.L_x_2) ;  /* 0x0000000000400947 */ /* 0x000fea0003800000 */
[----:B------:R-:W1:Y:S01]  /*0170*/  S2UR UR8, SR_CgaCtaId ;  /* 0x00000000000879c3 */ /* 0x000e620000008800 */
[----:B------:R-:W-:Y:S01]  /*0180*/  UMOV UR4, 0x400 ;  /* 0x0000040000047882 */ /* 0x000fe20000000000 */
[----:B------:R-:W-:Y:S01]  /*0190*/  UMOV UR5, 0x1 ;  /* 0x0000000100057882 */ /* 0x000fe20000000000 */
[----:B------:R-:W-:Y:S01]  /*01a0*/  UMOV UR6, 0x80 ;  /* 0x0000008000067882 */ /* 0x000fe20000000000 */
[----:B------:R-:W-:Y:S01]  /*01b0*/  ELECT P0, URZ, PT ;  /* 0x00000000003f782f */ /* 0x000fe20003800000 */
[----:B------:R-:W-:-:S04]  /*01c0*/  UIADD3 UR6, -UR6, 0x100000, URZ ;  /* 0x0010000006067890 */ /* 0x000fc8000fffe13f */
[----:B------:R-:W-:Y:S02]  /*01d0*/  USHF.L.U32 UR7, UR6, 0xb, URZ ;  /* 0x0000000b06077899 */ /* 0x000fe4000800063f */
[----:B------:R-:W-:Y:S02]  /*01e0*/  USHF.L.U32 UR6, UR6, 0x1, URZ ;  /* 0x0000000106067899 */ /* 0x000fe4000800063f */
[----:B-1----:R-:W-:Y:S02]  /*01f0*/  ULEA UR8, UR8, UR4, 0x18 ;  /* 0x0000000408087291 */ /* 0x002fe4000f8ec03f */
[----:B------:R-:W-:-:S04]  /*0200*/  UIADD3 UR4, -UR5, 0x100000, URZ ;  /* 0x0010000005047890 */ /* 0x000fc8000fffe13f */
[----:B------:R-:W-:Y:S02]  /*0210*/  USHF.L.U32 UR5, UR4, 0xb, URZ ;  /* 0x0000000b04057899 */ /* 0x000fe4000800063f */
[----:B------:R-:W-:Y:S01]  /*0220*/  USHF.L.U32 UR4, UR4, 0x1, URZ ;  /* 0x0000000104047899 */ /* 0x000fe2000800063f */
[----:B------:R-:W1:Y:S11]  /*0230*/  FENCE.VIEW.ASYNC.S ;  /* 0x00000000000073c6 */ /* 0x000e760000000000 */
[----:B-1----:R1:W2:Y:S01]  /*0240*/  SYNCS.EXCH.64 URZ, [UR8+0x1f840], UR4 ;  /* 0x01f84004083f75b2 */ /* 0x0022a20008000100 */
[----:B------:R1:W3:Y:S01]  /*0250*/  SYNCS.EXCH.64 URZ, [UR8+0x1f848], UR6 ;  /* 0x01f84806083f75b2 */ /* 0x0002e20008000100 */
[----:B------:R-:W-:Y:S01]  /*0260*/  NOP ;  /* 0x0000000000007918 */ /* 0x000fe20000000000 */
.L_x_2:
[----:B------:R-:W4:Y:S01]  /*0270*/  SHFL.IDX PT, R0, R8, RZ, 0x1f ;  /* 0x00001fff08007589 */ /* 0x000f2200000e0000 */
[----:B------:R-:W-:Y:S01]  /*0280*/  NOP ;  /* 0x0000000000007918 */ /* 0x000fe20000000000 */
[----:B----4-:R-:W-:-:S13]  /*0290*/  ISETP.NE.AND P0, PT, R0, RZ, PT ;  /* 0x000000ff0000720c */ /* 0x010fda0003f05270 */
[----:B------:R-:W-:Y:S05]  /*02a0*/  @P0 BRA `(.L_x_3) ;  /* 0x0000000000580947 */ /* 0x000fea0003800000 */
[----:B-1----:R-:W1:Y:S01]  /*02b0*/  S2UR UR5, SR_CgaCtaId ;  /* 0x00000000000579c3 */ /* 0x002e620000008800 */
[----:B------:R-:W-:Y:S01]  /*02c0*/  UMOV UR4, 0x400 ;  /* 0x0000040000047882 */ /* 0x000fe20000000000 */
[----:B------:R-:W-:Y:S01]  /*02d0*/  UMOV UR6, 0x1 ;  /* 0x0000000100067882 */ /* 0x000fe20000000000 */
[----:B------:R-:W-:Y:S01]  /*02e0*/  UMOV UR7, 0x80 ;  /* 0x0000008000077882 */ /* 0x000fe20000000000 */
[----:B------:R-:W-:Y:S01]  /*02f0*/  ELECT P0, URZ, PT ;  /* 0x00000000003f782f */ /* 0x000fe20003800000 */
[----:B-1----:R-:W-:Y:S02]  /*0300*/  ULEA UR8, UR5, UR4, 0x18 ;  /* 0x0000000405087291 */ /* 0x002fe4000f8ec03f */
[----:B------:R-:W-:-:S04]  /*0310*/  UIADD3 UR4, -UR6, 0x100000, URZ ;  /* 0x0010000006047890 */ /* 0x000fc8000fffe13f */
[----:B------:R-:W-:Y:S02]  /*0320*/  USHF.L.U32 UR5, UR4, 0xb, URZ ;  /* 0x0000000b04057899 */ /* 0x000fe4000800063f */
[----:B------:R-:W-:Y:S02]  /*0330*/  USHF.L.U32 UR4, UR4, 0x1, URZ ;  /* 0x0000000104047899 */ /* 0x000fe4000800063f */
[----:B------:R-:W-:-:S04]  /*0340*/  UIADD3 UR6, -UR7, 0x100000, URZ ;  /* 0x0010000007067890 */ /* 0x000fc8000fffe13f */
[----:B------:R-:W-:Y:S02]  /*0350*/  USHF.L.U32 UR7, UR6, 0xb, URZ ;  /* 0x0000000b06077899 */ /* 0x000fe4000800063f */
[----:B------:R-:W-:Y:S01]  /*0360*/  USHF.L.U32 UR6, UR6, 0x1, URZ ;  /* 0x0000000106067899 */ /* 0x000fe2000800063f */
[----:B------:R-:W1:Y:S03]  /*0370*/  FENCE.VIEW.ASYNC.S ;  /* 0x00000000000073c6 */ /* 0x000e660000000000 */
[----:B-1----:R4:W1:Y:S08]  /*0380*/  SYNCS.EXCH.64 URZ, [UR8+0x1f800], UR4 ;  /* 0x01f80004083f75b2 */ /* 0x0028700008000100 */
[----:B------:R4:W1:Y:S01]  /*0390*/  SYNCS.EXCH.64 URZ, [UR8+0x1f820], UR6 ;  /* 0x01f82006083f75b2 */ /* 0x0008620008000100 */
[----:B------:R4:W1:Y:S01]  /*03a0*/  SYNCS.EXCH.64 URZ, [UR8+0x1f808], UR4 ;  /* 0x01f80804083f75b2 */ /* 0x0008620008000100 */
[----:B------:R4:W1:Y:S01]  /*03b0*/  SYNCS.EXCH.64 URZ, [UR8+0x1f828], UR6 ;  /* 0x01f82806083f75b2 */ /* 0x0008620008000100 */
[----:B------:R4:W1:Y:S01]  /*03c0*/  SYNCS.EXCH.64 URZ, [UR8+0x1f810], UR4 ;  /* 0x01f81004083f75b2 */ /* 0x0008620008000100 */
[----:B------:R4:W1:Y:S01]  /*03d0*/  SYNCS.EXCH.64 URZ, [UR8+0x1f830], UR6 ;  /* 0x01f83006083f75b2 */ /* 0x0008620008000100 */
[----:B------:R4:W1:Y:S01]  /*03e0*/  SYNCS.EXCH.64 URZ, [UR8+0x1f818], UR4 ;  /* 0x01f81804083f75b2 */ /* 0x0008620008000100 */
[----:B------:R4:W1:Y:S02]  /*03f0*/  SYNCS.EXCH.64 URZ, [UR8+0x1f838], UR6 ;  /* 0x01f83806083f75b2 */ /* 0x0008640008000100 */
[----:B----4-:R-:W-:Y:S01]  /*0400*/  NOP ;  /* 0x0000000000007918 */ /* 0x010fe20000000000 */
.L_x_3:
        /* <DEDUP_REMOVED lines=26> */
.L_x_4:
[----:B------:R-:W4:Y:S01]  /*05b0*/  SHFL.IDX PT, R8, R8, RZ, 0x1f ;  /* 0x00001fff08087589 */ /* 0x000f2200000e0000 */
[----:B------:R-:W-:Y:S01]  /*05c0*/  ELECT P0, URZ, PT ;  /* 0x00000000003f782f */ /* 0x000fe20003800000 */
[----:B------:R-:W-:Y:S01]  /*05d0*/  NOP ;  /* 0x0000000000007918 */ /* 0x000fe20000000000 */
[----:B------:R-:W4:Y:S01]  /*05e0*/  S2UR UR52, SR_CTAID.Y ;  /* 0x00000000003479c3 */ /* 0x000f220000002600 */
[----:B------:R-:W-:Y:S01]  /*05f0*/  BSSY B0, `(.L_x_5) ;  /* 0x0000047000007945 */ /* 0x000fe20003800000 */
[----:B------:R-:W-:Y:S02]  /*0600*/  MOV R7, RZ ;  /* 0x000000ff00077202 */ /* 0x000fe40000000f00 */
[----:B------:R-:W-:-:S04]  /*0610*/  LOP3.LUT R16, R17, 0x7f, RZ, 0xc0, !PT ;  /* 0x0000007f11107812 */ /* 0x000fc800078ec0ff */
[----:B------:R-:W4:Y:S08]  /*0620*/  S2UR UR53, SR_CTAID.Z ;  /* 0x00000000003579c3 */ /* 0x000f300000002700 */
[----:B-123--:R-:W-:Y:S01]  /*0630*/  BAR.SYNC.DEFER_BLOCKING 0x0 ;  /* 0x0000000000007b1d */ /* 0x00efe20000010000 */
[----:B----4-:R-:W-:-:S13]  /*0640*/  ISETP.EQ.AND P1, PT, R8, RZ, P0 ;  /* 0x000000ff0800720c */ /* 0x010fda0000722270 */
[----:B------:R-:W-:Y:S05]  /*0650*/  @!P1 BRA `(.L_x_6) ;  /* 0x0000000400009947 */ /* 0x000fea0003800000 */
[----:B------:R-:W1:Y:S01]  /*0660*/  S2R R3, SR_CgaCtaId ;  /* 0x0000000000037919 */ /* 0x000e620000008800 */
[----:B------:R-:W-:Y:S01]  /*0670*/  MOV R0, 0x400 ;  /* 0x0000040000007802 */ /* 0x000fe20000000f00 */
[----:B------:R-:W-:Y:S01]  /*0680*/  IMAD.MOV.U32 R2, RZ, RZ, 0x1 ;  /* 0x00000001ff027424 */ /* 0x000fe200078e00ff */
[----:B------:R-:W-:Y:S02]  /*0690*/  ISETP.NE.AND P3, PT, R16, RZ, PT ;  /* 0x000000ff1000720c */ /* 0x000fe40003f65270 */
[----:B-1----:R-:W-:Y:S02]  /*06a0*/  LEA R3, R3, R0, 0x18 ;  /* 0x0000000003037211 */ /* 0x002fe400078ec0ff */
[----:B------:R-:W-:-:S04]  /*06b0*/  SHF.L.U32 R0, R2, 0x1f, RZ ;  /* 0x0000001f02007819 */ /* 0x000fc800000006ff */
[----:B------:R-:W1:Y:S02]  /*06c0*/  SYNCS.PHASECHK.TRANS64.TRYWAIT P2, [R3+URZ+0x1f848], R0 ;  /* 0x01f84800030075a7 */ /* 0x000e64000804017f */
[----:B-1----:R-:W-:Y:S05]  /*06d0*/  @!P2 BRA `(.L_x_7) ;  /* 0x000000b800eca947 */ /* 0x002fea0003800000 */
.L_x_69:
[----:B------:R-:W-:Y:S05]  /*06e0*/  @P3 BRA `(.L_x_8) ;  /* 0x0000000000143947 */ /* 0x000fea0003800000 */
[----:B------:R-:W-:Y:S02]  /*06f0*/  LOP3.LUT P2, RZ, R17, 0x1f, RZ, 0xc0, !PT ;  /* 0x0000001f11ff7812 */ /* 0x000fe4000784c0ff */
[----:B-1----:R-:W-:-:S04]  /*0700*/  MOV R0, 0x3800 ;  /* 0x0000380000007802 */ /* 0x002fc80000000f00 */
[----:B------:R2:W-:Y:S07]  /*0710*/  SYNCS.ARRIVE.TRANS64 RZ, [R3+URZ+0x1f840], R0 ;  /* 0x01f8400003ff79a7 */ /* 0x0005ee000800003f */
[----:B------:R-:W-:Y:S05]  /*0720*/  @!P2 BRA `(.L_x_8) ;  /* 0x000000000004a947 */ /* 0x000fea0003800000 */
[----:B------:R-:W-:Y:S01]  /*0730*/  BPT.TRAP 0x1 ;  /* 0x000000040000795c */ /* 0x000fe20000300000 */
.L_x_8:
[----:B------:R-:W3:Y:S01]  /*0740*/  S2UR UR11, SR_CTAID.X ;  /* 0x00000000000b79c3 */ /* 0x000ee20000002500 */
[----:B------:R-:W-:Y:S01]  /*0750*/  R2UR UR8, R3 ;  /* 0x00000000030872ca */ /* 0x000fe200000e0000 */
[----:B------:R-:W-:Y:S01]  /*0760*/  ULDC.64 UR4, c[0x0][0x198] ;  /* 0x0000660000047ab9 */ /* 0x000fe20000000a00 */
[----:B------:R-:W-:Y:S01]  /*0770*/  UMOV UR6, 0x0 ;  /* 0x0000000000067882 */ /* 0x000fe20000000000 */
[----:B------:R-:W-:Y:S01]  /*0780*/  UIADD3 UR4, UP0, UR4, 0xf0, URZ ;  /* 0x000000f004047890 */ /* 0x000fe2000ff1e03f */
[----:B------:R-:W-:Y:S01]  /*0790*/  UMOV UR7, 0x10000000 ;  /* 0x1000000000077882 */ /* 0x000fe20000000000 */
[----:B------:R-:W-:Y:S02]  /*07a0*/  UMOV UR10, URZ ;  /* 0x0000003f000a7c82 */ /* 0x000fe40008000000 */
[----:B------:R-:W-:Y:S01]  /*07b0*/  UIADD3.X UR5, URZ, UR5, URZ, UP0, !UPT ;  /* 0x000000053f057290 */ /* 0x000fe200087fe43f */
[----:B------:R-:W-:Y:S01]  /*07c0*/  UMOV UR12, UR52 ;  /* 0x00000034000c7c82 */ /* 0x000fe20008000000 */
[----:B------:R-:W-:Y:S01]  /*07d0*/  UMOV UR13, UR53 ;  /* 0x00000035000d7c82 */ /* 0x000fe20008000000 */
[----:B------:R-:W-:Y:S01]  /*07e0*/  UMOV UR50, 0x10 ;  /* 0x0000001000327882 */ /* 0x000fe20000000000 */
[----:B------:R-:W-:-:S02]  /*07f0*/  UMOV UR42, 0x20 ;  /* 0x00000020002a7882 */ /* 0x000fc40000000000 */
[----:B------:R-:W-:Y:S02]  /*0800*/  UIADD3 UR9, UR8, 0x1f840, URZ ;  /* 0x0001f84008097890 */ /* 0x000fe4000fffe03f */
[----:B------:R-:W-:Y:S02]  /*0810*/  UIADD3 UR48, UR8, 0x800, URZ ;  /* 0x0000080008307890 */ /* 0x000fe4000fffe03f */
[----:B------:R-:W-:Y:S02]  /*0820*/  UIADD3 UR40, UR8, 0x1000, URZ ;  /* 0x0000100008287890 */ /* 0x000fe4000fffe03f */
[----:B------:R-:W-:Y:S02]  /*0830*/  UIADD3 UR32, UR8, 0x1800, URZ ;  /* 0x0000180008207890 */ /* 0x000fe4000fffe03f */
[----:B------:R-:W-:Y:S02]  /*0840*/  UIADD3 UR24, UR8, 0x2000, URZ ;  /* 0x0000200008187890 */ /* 0x000fe4000fffe03f */
[----:B---3--:R-:W-:-:S02]  /*0850*/  USHF.L.U32 UR11, UR11, 0x6, URZ ;  /* 0x000000060b0b7899 */ /* 0x008fc4000800063f */
[----:B------:R-:W-:Y:S01]  /*0860*/  UIADD3 UR16, UR8, 0x2800, URZ ;  /* 0x0000280008107890 */ /* 0x000fe2000fffe03f */
[----:B------:R-:W-:Y:S01]  /*0870*/  UMOV UR49, UR9 ;  /* 0x0000000900317c82 */ /* 0x000fe20008000000 */
[----:B------:R-:W-:Y:S01]  /*0880*/  UMOV UR44, UR52 ;  /* 0x00000034002c7c82 */ /* 0x000fe20008000000 */
[----:B------:R-:W-:Y:S02]  /*0890*/  UMOV UR45, UR53 ;  /* 0x00000035002d7c82 */ /* 0x000fe40008000000 */
[----:B------:R-:W-:Y:S01]  /*08a0*/  UMOV UR51, UR11 ;  /* 0x0000000b00337c82 */ /* 0x000fe20008000000 */
[----:B------:R-:W-:Y:S01]  /*08b0*/  UMOV UR41, UR9 ;  /* 0x0000000900297c82 */ /* 0x000fe20008000000 */
[----:B------:R3:W-:Y:S01]  /*08c0*/  UTMALDG.4D [UR8], [UR4], desc[UR6] ;  /* 0x00000608040075b4 */ /* 0x0007e20008019000 */
[----:B------:R-:W-:Y:S01]  /*08d0*/  UMOV UR43, UR11 ;  /* 0x0000000b002b7c82 */ /* 0x000fe20008000000 */
[----:B------:R-:W-:Y:S01]  /*08e0*/  UMOV UR34, 0x30 ;  /* 0x0000003000227882 */ /* 0x000fe20000000000 */
[----:B------:R-:W-:Y:S01]  /*08f0*/  UMOV UR36, UR52 ;  /* 0x0000003400247c82 */ /* 0x000fe20008000000 */
[----:B------:R-:W-:Y:S01]  /*0900*/  UMOV UR37, UR53 ;  /* 0x0000003500257c82 */ /* 0x000fe20008000000 */
[----:B------:R-:W-:Y:S01]  /*0910*/  UMOV UR33, UR9 ;  /* 0x0000000900217c82 */ /* 0x000fe20008000000 */
[----:B------:R-:W-:Y:S01]  /*0920*/  UMOV UR35, UR11 ;  /* 0x0000000b00237c82 */ /* 0x000fe20008000000 */
[----:B------:R-:W-:Y:S01]  /*0930*/  UMOV UR26, 0x40 ;  /* 0x00000040001a7882 */ /* 0x000fe20000000000 */
[----:B------:R4:W-:Y:S01]  /*0940*/  UTMALDG.4D [UR48], [UR4], desc[UR6] ;  /* 0x00000630040075b4 */ /* 0x0009e20008019000 */
[----:B------:R-:W-:Y:S01]  /*0950*/  UMOV UR28, UR52 ;  /* 0x00000034001c7c82 */ /* 0x000fe20008000000 */
[----:B------:R-:W-:Y:S01]  /*0960*/  UMOV UR29, UR53 ;  /* 0x00000035001d7c82 */ /* 0x000fe20008000000 */
[----:B------:R-:W-:Y:S01]  /*0970*/  UMOV UR25, UR9 ;  /* 0x0000000900197c82 */ /* 0x000fe20008000000 */
[----:B------:R-:W-:Y:S01]  /*0980*/  UMOV UR27, UR11 ;  /* 0x0000000b001b7c82 */ /* 0x000fe20008000000 */
[----:B------:R-:W-:Y:S01]  /*0990*/  UMOV UR18, 0x50 ;  /* 0x0000005000127882 */ /* 0x000fe20000000000 */
[----:B------:R-:W-:Y:S01]  /*09a0*/  UMOV UR20, UR52 ;  /* 0x0000003400147c82 */ /* 0x000fe20008000000 */
[----:B------:R-:W-:Y:S01]  /*09b0*/  UMOV UR21, UR53 ;  /* 0x0000003500157c82 */ /* 0x000fe20008000000 */
[----:B------:R4:W-:Y:S01]  /*09c0*/  UTMALDG.4D [UR40], [UR4], desc[UR6] ;  /* 0x00000628040075b4 */ /* 0x0009e20008019000 */
[----:B------:R-:W-:Y:S01]  /*09d0*/  UMOV UR17, UR9 ;  /* 0x0000000900117c82 */ /* 0x000fe20008000000 */
[----:B------:R-:W-:Y:S01]  /*09e0*/  UMOV UR19, UR11 ;  /* 0x0000000b00137c82 */ /* 0x000fe20008000000 */
[----:B------:R4:W-:Y:S01]  /*09f0*/  UTMALDG.4D [UR32], [UR4], desc[UR6] ;  /* 0x00000620040075b4 */ /* 0x0009e20008019000 */
[----:B---3--:R-:W-:Y:S01]  /*0a00*/  UIADD3 UR8, UR8, 0x3000, URZ ;  /* 0x0000300008087890 */ /* 0x008fe2000fffe03f */
[----:B------:R-:W-:Y:S01]  /*0a10*/  UMOV UR10, 0x60 ;  /* 0x00000060000a7882 */ /* 0x000fe20000000000 */
[----:B------:R4:W-:Y:S01]  /*0a20*/  UTMALDG.4D [UR24], [UR4], desc[UR6] ;  /* 0x00000618040075b4 */ /* 0x0009e20008019000 */
[----:B------:R4:W-:Y:S06]  /*0a30*/  UTMALDG.4D [UR16], [UR4], desc[UR6] ;  /* 0x00000610040075b4 */ /* 0x0009ec0008019000 */
[----:B------:R4:W-:Y:S02]  /*0a40*/  UTMALDG.4D [UR8], [UR4], desc[UR6] ;  /* 0x00000608040075b4 */ /* 0x0009e40008019000 */
[----:B----4-:R-:W-:Y:S01]  /*0a50*/  NOP ;  /* 0x0000000000007918 */ /* 0x010fe20000000000 */
.L_x_6:
[----:B------:R-:W-:Y:S05]  /*0a60*/  BSYNC B0 ;  /* 0x0000000000007941 */ /* 0x000fea0003800000 */
.L_x_5:
[----:B------:R-:W1:Y:S01]  /*0a70*/  LDC R23, c[0x0][0x28c] ;  /* 0x0000a300ff177b82 */ /* 0x000e620000000800 */
[----:B------:R-:W-:Y:S01]  /*0a80*/  BSSY B0, `(.L_x_9) ;  /* 0x000011a000007945 */ /* 0x000fe20003800000 */
[----:B------:R-:W-:Y:S01]  /*0a90*/  MOV R4, 0x1 ;  /* 0x0000000100047802 */ /* 0x000fe20000000f00 */
[----:B------:R-:W-:Y:S02]  /*0aa0*/  IMAD.MOV.U32 R5, RZ, RZ, RZ ;  /* 0x000000ffff057224 */ /* 0x000fe400078e00ff */
[----:B-12---:R-:W-:-:S05]  /*0ab0*/  VIADD R0, R23, 0x7f ;  /* 0x0000007f17007836 */ /* 0x006fca0000000000 */
[----:B------:R-:W-:-:S04]  /*0ac0*/  SHF.R.S32.HI R3, RZ, 0x1f, R0 ;  /* 0x0000001fff037819 */ /* 0x000fc80000011400 */
[----:B------:R-:W-:-:S04]  /*0ad0*/  LEA.HI R3, R3, R0, RZ, 0x7 ;  /* 0x0000000003037211 */ /* 0x000fc800078f38ff */
[----:B------:R-:W-:-:S04]  /*0ae0*/  SHF.R.S32.HI R13, RZ, 0x7, R3 ;  /* 0x00000007ff0d7819 */ /* 0x000fc80000011403 */
[----:B------:R-:W-:Y:S01]  /*0af0*/  SHF.L.U32 R6, R13, 0x1, RZ ;  /* 0x000000010d067819 */ /* 0x000fe200000006ff */
[----:B------:R-:W-:Y:S06]  /*0b00*/  @!P1 BRA `(.L_x_10) ;  /* 0x0000001000449947 */ /* 0x000fec0003800000 */
[----:B------:R-:W-:Y:S01]  /*0b10*/  ISETP.GE.AND P1, PT, R23, 0x1, PT ;  /* 0x000000011700780c */ /* 0x000fe20003f26270 */
[----:B------:R-:W-:Y:S01]  /*0b20*/  IMAD.MOV.U32 R7, RZ, RZ, RZ ;  /* 0x000000ffff077224 */ /* 0x000fe200078e00ff */
[----:B------:R-:W-:Y:S02]  /*0b30*/  LOP3.LUT R9, R17, 0x1f, RZ, 0xc0, !PT ;  /* 0x0000001f11097812 */ /* 0x000fe400078ec0ff */
[----:B------:R-:W-:-:S09]  /*0b40*/  MOV R5, RZ ;  /* 0x000000ff00057202 */ /* 0x000fd20000000f00 */
        /* <DEDUP_REMOVED lines=9> */
.L_x_70:
[----:B------:R-:W-:Y:S01]  /*0be0*/  MOV R5, 0x1 ;  /* 0x0000000100057802 */ /* 0x000fe20000000f00 */
[----:B------:R-:W-:Y:S06]  /*0bf0*/  @P2 BRA `(.L_x_13) ;  /* 0x0000000000142947 */ /* 0x000fec0003800000 */
[----:B------:R-:W-:Y:S01]  /*0c00*/  ISETP.NE.AND P1, PT, R9, RZ, PT ;  /* 0x000000ff0900720c */ /* 0x000fe20003f25270 */
[----:B-1----:R-:W-:-:S04]  /*0c10*/  IMAD.MOV.U32 R0, RZ, RZ, 0x7000 ;  /* 0x00007000ff007424 */ /* 0x002fc800078e00ff */
[----:B------:R2:W-:Y:S08]  /*0c20*/  SYNCS.ARRIVE.TRANS64 RZ, [R3+URZ+0x1f800], R0 ;  /* 0x01f8000003ff79a7 */ /* 0x0005f0000800003f */
[----:B------:R-:W-:Y:S05]  /*0c30*/  @!P1 BRA `(.L_x_13) ;  /* 0x0000000000049947 */ /* 0x000fea0003800000 */
[----:B------:R-:W-:Y:S01]  /*0c40*/  BPT.TRAP 0x1 ;  /* 0x000000040000795c */ /* 0x000fe20000300000 */
.L_x_13:
[----:B------:R-:W-:Y:S01]  /*0c50*/  R2UR UR14, R3 ;  /* 0x00000000030e72ca */ /* 0x000fe200000e0000 */
[----:B------:R-:W3:Y:S01]  /*0c60*/  S2R R7, SR_CgaCtaId ;  /* 0x0000000000077919 */ /* 0x000ee20000008800 */
[----:B------:R-:W-:Y:S01]  /*0c70*/  ULDC.64 UR4, c[0x0][0x198] ;  /* 0x0000660000047ab9 */ /* 0x000fe20000000a00 */
[----:B------:R-:W-:Y:S01]  /*0c80*/  UMOV UR27, URZ ;  /* 0x0000003f001b7c82 */ /* 0x000fe20008000000 */
[----:B------:R-:W-:Y:S01]  /*0c90*/  UIADD3 UR4, UP0, UR4, 0x1f0, URZ ;  /* 0x000001f004047890 */ /* 0x000fe2000ff1e03f */
[----:B-12---:R-:W-:Y:S01]  /*0ca0*/  MOV R0, 0x400 ;  /* 0x0000040000007802 */ /* 0x006fe20000000f00 */
[----:B------:R-:W-:Y:S01]  /*0cb0*/  UMOV UR6, 0x0 ;  /* 0x0000000000067882 */ /* 0x000fe20000000000 */
[----:B------:R-:W-:Y:S01]  /*0cc0*/  UMOV UR7, 0x10000000 ;  /* 0x1000000000077882 */ /* 0x000fe20000000000 */
[----:B------:R-:W-:Y:S01]  /*0cd0*/  UIADD3.X UR5, URZ, UR5, URZ, UP0, !UPT ;  /* 0x000000053f057290 */ /* 0x000fe200087fe43f */
[----:B------:R-:W-:Y:S01]  /*0ce0*/  MOV R3, 0x1 ;  /* 0x0000000100037802 */ /* 0x000fe20000000f00 */
[----:B------:R-:W-:Y:S01]  /*0cf0*/  UMOV UR26, URZ ;  /* 0x0000003f001a7c82 */ /* 0x000fe20008000000 */
[----:B------:R-:W-:Y:S01]  /*0d00*/  UMOV UR28, UR52 ;  /* 0x00000034001c7c82 */ /* 0x000fe20008000000 */
[----:B------:R-:W-:Y:S01]  /*0d10*/  UMOV UR29, UR53 ;  /* 0x00000035001d7c82 */ /* 0x000fe20008000000 */
[----:B------:R-:W-:Y:S01]  /*0d20*/  UIADD3 UR24, UR14, 0x3800, URZ ;  /* 0x000038000e187890 */ /* 0x000fe2000fffe03f */
[----:B------:R-:W-:Y:S01]  /*0d30*/  SHF.L.U32 R3, R3, 0x1f, RZ ;  /* 0x0000001f03037819 */ /* 0x000fe200000006ff */
[----:B------:R-:W-:Y:S01]  /*0d40*/  UIADD3 UR25, UR14, 0x1f800, URZ ;  /* 0x0001f8000e197890 */ /* 0x000fe2000fffe03f */
[----:B------:R-:W-:Y:S01]  /*0d50*/  ISETP.NE.AND P2, PT, R16, RZ, PT ;  /* 0x000000ff1000720c */ /* 0x000fe20003f45270 */
[----:B------:R-:W-:Y:S01]  /*0d60*/  UIADD3 UR8, UR14, 0x4800, URZ ;  /* 0x000048000e087890 */ /* 0x000fe2000fffe03f */
[----:B------:R-:W-:Y:S01]  /*0d70*/  UMOV UR10, 0x10 ;  /* 0x00000010000a7882 */ /* 0x000fe20000000000 */
[----:B------:R-:W-:Y:S01]  /*0d80*/  UMOV UR12, UR52 ;  /* 0x00000034000c7c82 */ /* 0x000fe20008000000 */
[----:B------:R-:W-:Y:S01]  /*0d90*/  UMOV UR13, UR53 ;  /* 0x00000035000d7c82 */ /* 0x000fe20008000000 */
[----:B------:R-:W-:Y:S01]  /*0da0*/  UMOV UR11, UR27 ;  /* 0x0000001b000b7c82 */ /* 0x000fe20008000000 */
[----:B------:R-:W-:-:S02]  /*0db0*/  UMOV UR9, UR25 ;  /* 0x0000001900097c82 */ /* 0x000fc40008000000 */
[----:B------:R1:W-:Y:S01]  /*0dc0*/  UTMALDG.4D [UR24], [UR4], desc[UR6] ;  /* 0x00000618040075b4 */ /* 0x0003e20008019000 */
[----:B------:R-:W-:Y:S01]  /*0dd0*/  UIADD3 UR16, UR14, 0x5800, URZ ;  /* 0x000058000e107890 */ /* 0x000fe2000fffe03f */
[----:B------:R-:W-:Y:S01]  /*0de0*/  UMOV UR18, 0x20 ;  /* 0x0000002000127882 */ /* 0x000fe20000000000 */
[----:B------:R-:W-:Y:S01]  /*0df0*/  UMOV UR20, UR52 ;  /* 0x0000003400147c82 */ /* 0x000fe20008000000 */
[----:B------:R-:W-:Y:S01]  /*0e00*/  UMOV UR21, UR53 ;  /* 0x0000003500157c82 */ /* 0x000fe20008000000 */
[----:B------:R-:W-:Y:S01]  /*0e10*/  UMOV UR19, UR27 ;  /* 0x0000001b00137c82 */ /* 0x000fe20008000000 */
[----:B------:R-:W-:Y:S01]  /*0e20*/  UMOV UR17, UR25 ;  /* 0x0000001900117c82 */ /* 0x000fe20008000000 */
[----:B------:R2:W-:Y:S01]  /*0e30*/  UTMALDG.4D [UR8], [UR4], desc[UR6] ;  /* 0x00000608040075b4 */ /* 0x0005e20008019000 */
[----:B---3--:R-:W-:-:S05]  /*0e40*/  LEA R2, R7, R0, 0x18 ;  /* 0x0000000007027211 */ /* 0x008fca00078ec0ff */
[----:B------:R-:W-:Y:S01]  /*0e50*/  IMAD R0, R5, 0x8, R2 ;  /* 0x0000000805007824 */ /* 0x000fe200078e0202 */
[----:B------:R3:W-:Y:S01]  /*0e60*/  UTMALDG.4D [UR16], [UR4], desc[UR6] ;  /* 0x00000610040075b4 */ /* 0x0007e20008019000 */
[----:B-1----:R-:W-:Y:S01]  /*0e70*/  UIADD3 UR24, UR14, 0x7800, URZ ;  /* 0x000078000e187890 */ /* 0x002fe2000fffe03f */
[----:B------:R-:W-:Y:S01]  /*0e80*/  UMOV UR26, 0x40 ;  /* 0x00000040001a7882 */ /* 0x000fe20000000000 */
[----:B--2---:R-:W-:Y:S01]  /*0e90*/  UIADD3 UR8, UR14, 0x6800, URZ ;  /* 0x000068000e087890 */ /* 0x004fe2000fffe03f */
[----:B------:R-:W-:Y:S01]  /*0ea0*/  UMOV UR10, 0x30 ;  /* 0x00000030000a7882 */ /* 0x000fe20000000000 */
[----:B---3--:R-:W-:-:S07]  /*0eb0*/  UIADD3 UR16, UR14, 0x8800, URZ ;  /* 0x000088000e107890 */ /* 0x008fce000fffe03f */
[----:B------:R1:W-:Y:S01]  /*0ec0*/  UTMALDG.4D [UR8], [UR4], desc[UR6] ;  /* 0x00000608040075b4 */ /* 0x0003e20008019000 */
[----:B------:R-:W-:Y:S01]  /*0ed0*/  UMOV UR18, 0x50 ;  /* 0x0000005000127882 */ /* 0x000fe20000000000 */
[----:B------:R2:W-:Y:S01]  /*0ee0*/  UTMALDG.4D [UR24], [UR4], desc[UR6] ;  /* 0x00000618040075b4 */ /* 0x0005e20008019000 */
[----:B------:R2:W-:Y:S01]  /*0ef0*/  UTMALDG.4D [UR16], [UR4], desc[UR6] ;  /* 0x00000610040075b4 */ /* 0x0005e20008019000 */
[----:B-1----:R-:W-:Y:S01]  /*0f00*/  UIADD3 UR8, UR14, 0x9800, URZ ;  /* 0x000098000e087890 */ /* 0x002fe2000fffe03f */
[----:B------:R-:W-:-:S08]  /*0f10*/  UMOV UR10, 0x60 ;  /* 0x00000060000a7882 */ /* 0x000fd00000000000 */
[----:B------:R2:W-:Y:S01]  /*0f20*/  UTMALDG.4D [UR8], [UR4], desc[UR6] ;  /* 0x00000608040075b4 */ /* 0x0005e20008019000 */
[----:B------:R-:W1:Y:S02]  /*0f30*/  SYNCS.PHASECHK.TRANS64.TRYWAIT P1, [R0+URZ+0x1f820], R3 ;  /* 0x01f82003000075a7 */ /* 0x000e64000802017f */
[----:B-12---:R-:W-:Y:S05]  /*0f40*/  @!P1 BRA `(.L_x_14) ;  /* 0x000000b000f89947 */ /* 0x006fea0003800000 */
.L_x_71:
[----:B------:R-:W-:Y:S01]  /*0f50*/  MOV R7, 0x1 ;  /* 0x0000000100077802 */ /* 0x000fe20000000f00 */
[----:B------:R-:W-:Y:S06]  /*0f60*/  @P2 BRA `(.L_x_15) ;  /* 0x0000000000142947 */ /* 0x000fec0003800000 */
[----:B------:R-:W-:Y:S01]  /*0f70*/  ISETP.NE.AND P1, PT, R9, RZ, PT ;  /* 0x000000ff0900720c */ /* 0x000fe20003f25270 */
[----:B-1----:R-:W-:-:S04]  /*0f80*/  IMAD.MOV.U32 R3, RZ, RZ, 0x7000 ;  /* 0x00007000ff037424 */ /* 0x002fc800078e00ff */
[----:B------:R2:W-:Y:S08]  /*0f90*/  SYNCS.ARRIVE.TRANS64 RZ, [R0+URZ+0x1f800], R3 ;  /* 0x01f8000300ff79a7 */ /* 0x0005f0000800003f */
[----:B------:R-:W-:Y:S05]  /*0fa0*/  @!P1 BRA `(.L_x_15) ;  /* 0x0000000000049947 */ /* 0x000fea0003800000 */
[----:B------:R-:W-:Y:S01]  /*0fb0*/  BPT.TRAP 0x1 ;  /* 0x000000040000795c */ /* 0x000fe20000300000 */
.L_x_15:
[C---:B------:R-:W-:Y:S01]  /*0fc0*/  IMAD R2, R5.reuse, 0x7000, R2 ;  /* 0x0000700005027824 */ /* 0x040fe200078e0202 */
[----:B------:R-:W-:Y:S01]  /*0fd0*/  R2UR UR41, R0 ;  /* 0x00000000002972ca */ /* 0x000fe200000e0000 */
[----:B------:R-:W-:Y:S01]  /*0fe0*/  ULDC.64 UR4, c[0x0][0x198] ;  /* 0x0000660000047ab9 */ /* 0x000fe20000000a00 */
[----:B------:R-:W-:Y:S01]  /*0ff0*/  UMOV UR43, URZ ;  /* 0x0000003f002b7c82 */ /* 0x000fe20008000000 */
[----:B------:R-:W-:Y:S01]  /*1000*/  UIADD3 UR4, UP0, UR4, 0x2f0, URZ ;  /* 0x000002f004047890 */ /* 0x000fe2000ff1e03f */
[----:B------:R-:W-:Y:S01]  /*1010*/  R2UR UR14, R2 ;  /* 0x00000000020e72ca */ /* 0x000fe200000e0000 */
[----:B------:R-:W-:Y:S01]  /*1020*/  UMOV UR6, 0x0 ;  /* 0x0000000000067882 */ /* 0x000fe20000000000 */
[----:B------:R-:W-:Y:S01]  /*1030*/  UMOV UR7, 0x10000000 ;  /* 0x1000000000077882 */ /* 0x000fe20000000000 */
[----:B------:R-:W-:Y:S01]  /*1040*/  UIADD3.X UR5, URZ, UR5, URZ, UP0, !UPT ;  /* 0x000000053f057290 */ /* 0x000fe200087fe43f */
[----:B------:R-:W-:Y:S01]  /*1050*/  IADD3 R5, R5, 0x1, RZ ;  /* 0x0000000105057810 */ /* 0x000fe20007ffe0ff */
[----:B------:R-:W-:Y:S01]  /*1060*/  UMOV UR42, URZ ;  /* 0x0000003f002a7c82 */ /* 0x000fe20008000000 */
[----:B------:R-:W-:Y:S01]  /*1070*/  UMOV UR44, UR52 ;  /* 0x00000034002c7c82 */ /* 0x000fe20008000000 */
[----:B------:R-:W-:Y:S01]  /*1080*/  UMOV UR45, UR53 ;  /* 0x00000035002d7c82 */ /* 0x000fe20008000000 */
[----:B------:R-:W-:Y:S01]  /*1090*/  UMOV UR34, 0x10 ;  /* 0x0000001000227882 */ /* 0x000fe20000000000 */
[----:B------:R-:W-:Y:S01]  /*10a0*/  UIADD3 UR41, UR41, 0x1f800, URZ ;  /* 0x0001f80029297890 */ /* 0x000fe2000fffe03f */
[----:B------:R-:W-:Y:S01]  /*10b0*/  UMOV UR36, UR52 ;  /* 0x0000003400247c82 */ /* 0x000fe20008000000 */
[----:B------:R-:W-:-:S02]  /*10c0*/  UMOV UR37, UR53 ;  /* 0x0000003500257c82 */ /* 0x000fc40008000000 */
[----:B------:R-:W-:Y:S02]  /*10d0*/  UIADD3 UR40, UR14, 0x3800, URZ ;  /* 0x000038000e287890 */ /* 0x000fe4000fffe03f */
[----:B------:R-:W-:Y:S02]  /*10e0*/  UIADD3 UR32, UR14, 0x4800, URZ ;  /* 0x000048000e207890 */ /* 0x000fe4000fffe03f */
[----:B------:R-:W-:Y:S01]  /*10f0*/  UIADD3 UR8, UR14, 0x5800, URZ ;  /* 0x000058000e087890 */ /* 0x000fe2000fffe03f */
[----:B------:R-:W-:Y:S01]  /*1100*/  UMOV UR35, UR43 ;  /* 0x0000002b00237c82 */ /* 0x000fe20008000000 */
[----:B------:R-:W-:Y:S01]  /*1110*/  UMOV UR33, UR41 ;  /* 0x0000002900217c82 */ /* 0x000fe20008000000 */
[----:B------:R-:W-:Y:S01]  /*1120*/  UMOV UR10, 0x20 ;  /* 0x00000020000a7882 */ /* 0x000fe20000000000 */
[----:B------:R-:W-:Y:S01]  /*1130*/  UMOV UR12, UR52 ;  /* 0x00000034000c7c82 */ /* 0x000fe20008000000 */
[----:B------:R-:W-:Y:S01]  /*1140*/  UMOV UR13, UR53 ;  /* 0x00000035000d7c82 */ /* 0x000fe20008000000 */
[----:B------:R-:W-:Y:S01]  /*1150*/  UMOV UR11, UR43 ;  /* 0x0000002b000b7c82 */ /* 0x000fe20008000000 */
[----:B------:R-:W-:Y:S01]  /*1160*/  UMOV UR9, UR41 ;  /* 0x0000002900097c82 */ /* 0x000fe20008000000 */
[----:B------:R-:W-:Y:S01]  /*1170*/  UTMALDG.4D [UR40], [UR4], desc[UR6] ;  /* 0x00000628040075b4 */ /* 0x000fe20008019000 */
[----:B------:R-:W-:-:S02]  /*1180*/  UIADD3 UR24, UR14, 0x6800, URZ ;  /* 0x000068000e187890 */ /* 0x000fc4000fffe03f */
[----:B------:R-:W-:Y:S02]  /*1190*/  UIADD3 UR48, UR14, 0x7800, URZ ;  /* 0x000078000e307890 */ /* 0x000fe4000fffe03f */
[----:B------:R-:W-:Y:S01]  /*11a0*/  UIADD3 UR16, UR14, 0x8800, URZ ;  /* 0x000088000e107890 */ /* 0x000fe2000fffe03f */
[----:B------:R-:W-:Y:S01]  /*11b0*/  UMOV UR26, 0x30 ;  /* 0x00000030001a7882 */ /* 0x000fe20000000000 */
[----:B------:R-:W-:Y:S01]  /*11c0*/  UTMALDG.4D [UR32], [UR4], desc[UR6] ;  /* 0x00000620040075b4 */ /* 0x000fe20008019000 */
        /* <DEDUP_REMOVED lines=8> */
[----:B------:R-:W-:Y:S01]  /*1250*/  UMOV UR18, 0x50 ;  /* 0x0000005000127882 */ /* 0x000fe20000000000 */
[----:B------:R-:W-:Y:S01]  /*1260*/  UMOV UR20, UR52 ;  /* 0x0000003400147c82 */ /* 0x000fe20008000000 */
[----:B------:R-:W-:Y:S01]  /*1270*/  UMOV UR21, UR53 ;  /* 0x0000003500157c82 */ /* 0x000fe20008000000 */
[----:B------:R-:W-:Y:S01]  /*1280*/  UMOV UR19, UR43 ;  /* 0x0000002b00137c82 */ /* 0x000fe20008000000 */
[----:B------:R-:W-:Y:S01]  /*1290*/  UMOV UR17, UR41 ;  /* 0x0000002900117c82 */ /* 0x000fe20008000000 */
[----:B------:R4:W-:Y:S01]  /*12a0*/  UTMALDG.4D [UR24], [UR4], desc[UR6] ;  /* 0x00000618040075b4 */ /* 0x0009e20008019000 */
[----:B------:R4:W-:Y:S01]  /*12b0*/  UTMALDG.4D [UR48], [UR4], desc[UR6] ;  /* 0x00000630040075b4 */ /* 0x0009e20008019000 */
[----:B------:R4:W-:Y:S01]  /*12c0*/  UTMALDG.4D [UR16], [UR4], desc[UR6] ;  /* 0x00000610040075b4 */ /* 0x0009e20008019000 */
[----:B---3--:R-:W-:Y:S01]  /*12d0*/  UIADD3 UR8, UR14, 0x9800, URZ ;  /* 0x000098000e087890 */ /* 0x008fe2000fffe03f */
[----:B------:R-:W-:-:S08]  /*12e0*/  UMOV UR10, 0x60 ;  /* 0x00000060000a7882 */ /* 0x000fd00000000000 */
[----:B------:R4:W-:Y:S02]  /*12f0*/  UTMALDG.4D [UR8], [UR4], desc[UR6] ;  /* 0x00000608040075b4 */ /* 0x0009e40008019000 */
[----:B----4-:R-:W-:Y:S01]  /*1300*/  NOP ;  /* 0x0000000000007918 */ /* 0x010fe20000000000 */
.L_x_11:
[----:B------:R-:W-:Y:S01]  /*1310*/  ISETP.GE.AND P1, PT, R23, 0x81, PT ;  /* 0x000000811700780c */ /* 0x000fe20003f26270 */
[----:B------:R-:W-:-:S12]  /*1320*/  IMAD.MOV.U32 R4, RZ, RZ, 0x1 ;  /* 0x00000001ff047424 */ /* 0x000fd800078e00ff */
[----:B------:R-:W-:Y:S05]  /*1330*/  @!P1 BRA `(.L_x_16) ;  /* 0x0000000800349947 */ /* 0x000fea0003800000 */
[----:B-12---:R-:W1:Y:S01]  /*1340*/  S2R R3, SR_CgaCtaId ;  /* 0x0000000000037919 */ /* 0x006e620000008800 */
[----:B------:R-:W-:Y:S02]  /*1350*/  MOV R0, 0x400 ;  /* 0x0000040000007802 */ /* 0x000fe40000000f00 */
[----:B------:R-:W-:Y:S02]  /*1360*/  MOV R2, 0x1 ;  /* 0x0000000100027802 */ /* 0x000fe40000000f00 */
[----:B------:R-:W-:Y:S02]  /*1370*/  ISETP.NE.AND P2, PT, R16, RZ, PT ;  /* 0x000000ff1000720c */ /* 0x000fe40003f45270 */
[----:B-1----:R-:W-:Y:S02]  /*1380*/  LEA R0, R3, R0, 0x18 ;  /* 0x0000000003007211 */ /* 0x002fe400078ec0ff */
[----:B------:R-:W-:-:S03]  /*1390*/  SHF.L.U32 R3, R2, 0x1f, RZ ;  /* 0x0000001f02037819 */ /* 0x000fc600000006ff */
[----:B------:R-:W-:-:S04]  /*13a0*/  IMAD R2, R5, 0x8, R0 ;  /* 0x0000000805027824 */ /* 0x000fc800078e0200 */
[----:B------:R-:W1:Y:S02]  /*13b0*/  SYNCS.PHASECHK.TRANS64.TRYWAIT P1, [R2+URZ+0x1f820], R3 ;  /* 0x01f82003020075a7 */ /* 0x000e64000802017f */
[----:B-1----:R-:W-:Y:S05]  /*13c0*/  @!P1 BRA `(.L_x_17) ;  /* 0x000000ac00ec9947 */ /* 0x002fea0003800000 */
.L_x_72:
[----:B------:R-:W-:Y:S05]  /*13d0*/  @P2 BRA `(.L_x_18) ;  /* 0x0000000000142947 */ /* 0x000fea0003800000 */
[----:B------:R-:W-:Y:S02]  /*13e0*/  ISETP.NE.AND P1, PT, R9, RZ, PT ;  /* 0x000000ff0900720c */ /* 0x000fe40003f25270 */
[----:B-1----:R-:W-:-:S04]  /*13f0*/  MOV R3, 0x7000 ;  /* 0x0000700000037802 */ /* 0x002fc80000000f00 */
[----:B------:R2:W-:Y:S07]  /*1400*/  SYNCS.ARRIVE.TRANS64 RZ, [R2+URZ+0x1f800], R3 ;  /* 0x01f8000302ff79a7 */ /* 0x0005ee000800003f */
[----:B------:R-:W-:Y:S05]  /*1410*/  @!P1 BRA `(.L_x_18) ;  /* 0x0000000000049947 */ /* 0x000fea0003800000 */
[----:B------:R-:W-:Y:S01]  /*1420*/  BPT.TRAP 0x1 ;  /* 0x000000040000795c */ /* 0x000fe20000300000 */
.L_x_18:
[----:B------:R-:W-:Y:S01]  /*1430*/  IMAD R0, R5, 0x7000, R0 ;  /* 0x0000700005007824 */ /* 0x000fe200078e0200 */
[----:B-12---:R-:W1:Y:S01]  /*1440*/  S2R R3, SR_CgaCtaId ;  /* 0x0000000000037919 */ /* 0x006e620000008800 */
[----:B------:R-:W-:Y:S01]  /*1450*/  R2UR UR33, R2 ;  /* 0x00000000022172ca */ /* 0x000fe200000e0000 */
[----:B------:R-:W-:Y:S01]  /*1460*/  ULDC.64 UR4, c[0x0][0x198] ;  /* 0x0000660000047ab9 */ /* 0x000fe20000000a00 */
[----:B------:R-:W-:Y:S01]  /*1470*/  R2UR UR35, R7 ;  /* 0x00000000072372ca */ /* 0x000fe200000e0000 */
[----:B------:R-:W-:Y:S01]  /*1480*/  UIADD3 UR4, UP0, UR4, 0x1f0, URZ ;  /* 0x000001f004047890 */ /* 0x000fe2000ff1e03f */
[----:B------:R-:W-:Y:S01]  /*1490*/  R2UR UR14, R0 ;  /* 0x00000000000e72ca */ /* 0x000fe200000e0000 */
[----:B------:R-:W-:Y:S01]  /*14a0*/  UMOV UR6, 0x0 ;  /* 0x0000000000067882 */ /* 0x000fe20000000000 */
[----:B------:R-:W-:Y:S01]  /*14b0*/  UMOV UR7, 0x10000000 ;  /* 0x1000000000077882 */ /* 0x000fe20000000000 */
[----:B------:R-:W-:Y:S01]  /*14c0*/  UIADD3.X UR5, URZ, UR5, URZ, UP0, !UPT ;  /* 0x000000053f057290 */ /* 0x000fe200087fe43f */
[----:B------:R-:W-:Y:S01]  /*14d0*/  VIADD R5, R5, 0x1 ;  /* 0x0000000105057836 */ /* 0x000fe20000000000 */
[----:B------:R-:W-:Y:S01]  /*14e0*/  UMOV UR34, URZ ;  /* 0x0000003f00227c82 */ /* 0x000fe20008000000 */
[----:B------:R-:W-:Y:S01]  /*14f0*/  UMOV UR36, UR52 ;  /* 0x0000003400247c82 */ /* 0x000fe20008000000 */
[----:B------:R-:W-:Y:S01]  /*1500*/  UMOV UR37, UR53 ;  /* 0x0000003500257c82 */ /* 0x000fe20008000000 */
[----:B------:R-:W-:Y:S01]  /*1510*/  UMOV UR50, 0x10 ;  /* 0x0000001000327882 */ /* 0x000fe20000000000 */
[----:B------:R-:W-:Y:S01]  /*1520*/  UIADD3 UR33, UR33, 0x1f800, URZ ;  /* 0x0001f80021217890 */ /* 0x000fe2000fffe03f */
[----:B------:R-:W-:Y:S01]  /*1530*/  MOV R0, 0x400 ;  /* 0x0000040000007802 */ /* 0x000fe20000000f00 */
[----:B------:R-:W-:Y:S01]  /*1540*/  USHF.L.U32 UR35, UR35, 0x7, URZ ;  /* 0x0000000723237899 */ /* 0x000fe2000800063f */
[C---:B------:R-:W-:Y:S01]  /*1550*/  ISETP.NE.AND P2, PT, R5.reuse, 0x4, PT ;  /* 0x000000040500780c */ /* 0x040fe20003f45270 */
[----:B------:R-:W-:Y:S01]  /*1560*/  UIADD3 UR32, UR14, 0x3800, URZ ;  /* 0x000038000e207890 */ /* 0x000fe2000fffe03f */
[C---:B------:R-:W-:Y:S01]  /*1570*/  ISETP.NE.AND P1, PT, R5.reuse, 0x4, PT ;  /* 0x000000040500780c */ /* 0x040fe20003f25270 */
[----:B------:R-:W-:Y:S01]  /*1580*/  UIADD3 UR48, UR14, 0x4800, URZ ;  /* 0x000048000e307890 */ /* 0x000fe2000fffe03f */
[----:B------:R-:W-:Y:S01]  /*1590*/  SEL R5, R5, RZ, P2 ;  /* 0x000000ff05057207 */ /* 0x000fe20001000000 */
[----:B------:R-:W-:Y:S01]  /*15a0*/  UIADD3 UR24, UR14, 0x5800, URZ ;  /* 0x000058000e187890 */ /* 0x000fe2000fffe03f */
[----:B------:R-:W-:Y:S01]  /*15b0*/  SEL R4, RZ, 0x1, !P1 ;  /* 0x00000001ff047807 */ /* 0x000fe20004800000 */
[----:B------:R-:W-:Y:S01]  /*15c0*/  UIADD3 UR16, UR14, 0x6800, URZ ;  /* 0x000068000e107890 */ /* 0x000fe2000fffe03f */
[----:B------:R-:W-:Y:S01]  /*15d0*/  ISETP.NE.AND P2, PT, R16, RZ, PT ;  /* 0x000000ff1000720c */ /* 0x000fe20003f45270 */
[----:B------:R-:W-:Y:S01]  /*15e0*/  UIADD3 UR8, UR14, 0x7800, URZ ;  /* 0x000078000e087890 */ /* 0x000fe2000fffe03f */
[----:B------:R-:W-:Y:S01]  /*15f0*/  UTMALDG.4D [UR32], [UR4], desc[UR6] ;  /* 0x00000620040075b4 */ /* 0x000fe20008019000 */
[----:B------:R-:W-:Y:S01]  /*1600*/  UMOV UR49, UR33 ;  /* 0x0000002100317c82 */ /* 0x000fe20008000000 */
[----:B------:R-:W-:Y:S01]  /*1610*/  UMOV UR51, UR35 ;  /* 0x0000002300337c82 */ /* 0x000fe20008000000 */
[----:B------:R-:W-:Y:S01]  /*1620*/  UMOV UR26, 0x20 ;  /* 0x00000020001a7882 */ /* 0x000fe20000000000 */
[----:B------:R-:W-:Y:S01]  /*1630*/  UMOV UR28, UR52 ;  /* 0x00000034001c7c82 */ /* 0x000fe20008000000 */
[----:B------:R-:W-:Y:S01]  /*1640*/  UMOV UR29, UR53 ;  /* 0x00000035001d7c82 */ /* 0x000fe20008000000 */
        /* <DEDUP_REMOVED lines=8> */
[----:B------:R-:W-:Y:S01]  /*16d0*/  UMOV UR10, 0x40 ;  /* 0x00000040000a7882 */ /* 0x000fe20000000000 */
[----:B------:R-:W-:Y:S01]  /*16e0*/  UMOV UR12, UR52 ;  /* 0x00000034000c7c82 */ /* 0x000fe20008000000 */
[----:B------:R-:W-:Y:S01]  /*16f0*/  UMOV UR13, UR53 ;  /* 0x00000035000d7c82 */ /* 0x000fe20008000000 */
[----:B------:R-:W-:Y:S01]  /*1700*/  UMOV UR9, UR33 ;  /* 0x0000002100097c82 */ /* 0x000fe20008000000 */
[----:B------:R-:W-:Y:S01]  /*1710*/  UMOV UR11, UR35 ;  /* 0x00000023000b7c82 */ /* 0x000fe20008000000 */
[----:B-1----:R-:W-:Y:S01]  /*1720*/  LEA R2, R3, R0, 0x18 ;  /* 0x0000000003027211 */ /* 0x002fe200078ec0ff */
[----:B------:R-:W-:Y:S01]  /*1730*/  UTMALDG.4D [UR24], [UR4], desc[UR6] ;  /* 0x00000618040075b4 */ /* 0x000fe20008019000 */
[----:B------:R-:W-:-:S02]  /*1740*/  SHF.L.U32 R0, R4, 0x1f, RZ ;  /* 0x0000001f04007819 */ /* 0x000fc400000006ff */
[----:B------:R-:W-:Y:S01]  /*1750*/  LEA R3, R5, R2, 0x3 ;  /* 0x0000000205037211 */ /* 0x000fe200078e18ff */
[----:B------:R1:W-:Y:S01]  /*1760*/  UTMALDG.4D [UR16], [UR4], desc[UR6] ;  /* 0x00000610040075b4 */ /* 0x0003e20008019000 */
[----:B------:R2:W-:Y:S01]  /*1770*/  UTMALDG.4D [UR8], [UR4], desc[UR6] ;  /* 0x00000608040075b4 */ /* 0x0005e20008019000 */
[----:B-1----:R-:W-:Y:S01]  /*1780*/  UIADD3 UR16, UR14, 0x8800, URZ ;  /* 0x000088000e107890 */ /* 0x002fe2000fffe03f */
[----:B------:R-:W-:Y:S01]  /*1790*/  UMOV UR18, 0x50 ;  /* 0x0000005000127882 */ /* 0x000fe20000000000 */
[----:B--2---:R-:W-:-:S07]  /*17a0*/  UIADD3 UR8, UR14, 0x9800, URZ ;  /* 0x000098000e087890 */ /* 0x004fce000fffe03f */
[----:B------:R1:W-:Y:S01]  /*17b0*/  UTMALDG.4D [UR16], [UR4], desc[UR6] ;  /* 0x00000610040075b4 */ /* 0x0003e20008019000 */
[----:B------:R-:W-:Y:S02]  /*17c0*/  UMOV UR10, 0x60 ;  /* 0x00000060000a7882 */ /* 0x000fe40000000000 */
[----:B------:R1:W-:Y:S01]  /*17d0*/  UTMALDG.4D [UR8], [UR4], desc[UR6] ;  /* 0x00000608040075b4 */ /* 0x0003e20008019000 */
[----:B------:R-:W2:Y:S02]  /*17e0*/  SYNCS.PHASECHK.TRANS64.TRYWAIT P1, [R3+URZ+0x1f820], R0 ;  /* 0x01f82000030075a7 */ /* 0x000ea4000802017f */
[----:B-12---:R-:W-:Y:S05]  /*17f0*/  @!P1 BRA `(.L_x_19) ;  /* 0x000000a800f49947 */ /* 0x006fea0003800000 */
.L_x_73:
[----:B------:R-:W-:Y:S05]  /*1800*/  @P2 BRA `(.L_x_20) ;  /* 0x0000000000142947 */ /* 0x000fea0003800000 */
[----:B------:R-:W-:Y:S01]  /*1810*/  ISETP.NE.AND P1, PT, R9, RZ, PT ;  /* 0x000000ff0900720c */ /* 0x000fe20003f25270 */
[----:B-1----:R-:W-:-:S04]  /*1820*/  IMAD.MOV.U32 R0, RZ, RZ, 0x7000 ;  /* 0x00007000ff007424 */ /* 0x002fc800078e00ff */
[----:B------:R2:W-:Y:S08]  /*1830*/  SYNCS.ARRIVE.TRANS64 RZ, [R3+URZ+0x1f800], R0 ;  /* 0x01f8000003ff79a7 */ /* 0x0005f0000800003f */
[----:B------:R-:W-:Y:S05]  /*1840*/  @!P1 BRA `(.L_x_20) ;  /* 0x0000000000049947 */ /* 0x000fea0003800000 */
[----:B------:R-:W-:Y:S01]  /*1850*/  BPT.TRAP 0x1 ;  /* 0x000000040000795c */ /* 0x000fe20000300000 */
.L_x_20:
[----:B------:R-:W-:Y:S01]  /*1860*/  IMAD R2, R5, 0x7000, R2 ;  /* 0x0000700005027824 */ /* 0x000fe200078e0202 */
        /* <DEDUP_REMOVED lines=14> */
[----:B------:R-:W-:Y:S01]  /*1950*/  ISETP.NE.AND P1, PT, R5, 0x4, PT ;  /* 0x000000040500780c */ /* 0x000fe20003f25270 */
[----:B------:R-:W-:Y:S01]  /*1960*/  USHF.L.U32 UR43, UR43, 0x7, URZ ;  /* 0x000000072b2b7899 */ /* 0x000fe2000800063f */
[----:B------:R-:W-:Y:S01]  /*1970*/  VIADD R7, R7, 0x1 ;  /* 0x0000000107077836 */ /* 0x000fe20000000000 */
[----:B------:R-:W-:Y:S01]  /*1980*/  UIADD3 UR40, UR14, 0x3800, URZ ;  /* 0x000038000e287890 */ /* 0x000fe2000fffe03f */
[----:B-12---:R-:W-:Y:S01]  /*1990*/  SEL R3, RZ, 0x1, P1 ;  /* 0x00000001ff037807 */ /* 0x006fe20000800000 */
[----:B------:R-:W-:Y:S01]  /*19a0*/  UIADD3 UR32, UR14, 0x4800, URZ ;  /* 0x000048000e207890 */ /* 0x000fe2000fffe03f */
[----:B------:R-:W-:Y:S01]  /*19b0*/  SEL R5, R5, RZ, P1 ;  /* 0x000000ff05057207 */ /* 0x000fe20000800000 */
[----:B------:R-:W-:Y:S01]  /*19c0*/  UIADD3 UR8, UR14, 0x5800, URZ ;  /* 0x000058000e087890 */ /* 0x000fe2000fffe03f */
[----:B------:R-:W-:Y:S01]  /*19d0*/  LOP3.LUT R4, R4, R3, RZ, 0x3c, !PT ;  /* 0x0000000304047212 */ /* 0x000fe200078e3cff */
        /* <DEDUP_REMOVED lines=31> */
[----:B-1----:R-:W-:Y:S01]  /*1bd0*/  UIADD3 UR8, UR14, 0x9800, URZ ;  /* 0x000098000e087890 */ /* 0x002fe2000fffe03f */
[----:B------:R-:W-:-:S08]  /*1be0*/  UMOV UR10, 0x60 ;  /* 0x00000060000a7882 */ /* 0x000fd00000000000 */
[----:B------:R3:W-:Y:S02]  /*1bf0*/  UTMALDG.4D [UR8], [UR4], desc[UR6] ;  /* 0x00000608040075b4 */ /* 0x0007e40008019000 */
[----:B---3--:R-:W-:Y:S01]  /*1c00*/  NOP ;  /* 0x0000000000007918 */ /* 0x008fe20000000000 */
.L_x_16:
[----:B------:R-:W-:-:S07]  /*1c10*/  IADD3 R6, R6, -0x4, RZ ;  /* 0xfffffffc06067810 */ /* 0x000fce0007ffe0ff */
.L_x_10:
[----:B------:R-:W-:Y:S05]  /*1c20*/  BSYNC B0 ;  /* 0x0000000000007941 */ /* 0x000fea0003800000 */
.L_x_9:
[----:B-12---:R-:W1:Y:S01]  /*1c30*/  S2R R3, SR_CgaCtaId ;  /* 0x0000000000037919 */ /* 0x006e620000008800 */
[----:B------:R-:W-:Y:S02]  /*1c40*/  MOV R2, 0x400 ;  /* 0x0000040000027802 */ /* 0x000fe40000000f00 */
[----:B------:R-:W-:Y:S02]  /*1c50*/  SHF.L.U32 R89, RZ, 0x1f, RZ ;  /* 0x0000001fff597819 */ /* 0x000fe400000006ff */
[----:B-1----:R-:W-:-:S04]  /*1c60*/  LEA R2, R3, R2, 0x18 ;  /* 0x0000000203027211 */ /* 0x002fc800078ec0ff */
[----:B------:R-:W1:Y:S02]  /*1c70*/  SYNCS.PHASECHK.TRANS64.TRYWAIT P1, [R2+URZ+0x1f840], R89 ;  /* 0x01f84059020075a7 */ /* 0x000e64000802017f */
[----:B-1----:R-:W-:Y:S05]  /*1c80*/  @!P1 BRA `(.L_x_21) ;  /* 0x000000a400e49947 */ /* 0x002fea0003800000 */
.L_x_74:
[----:B------:R-:W2:Y:S01]  /*1c90*/  SYNCS.PHASECHK.TRANS64.TRYWAIT P1, [R2+URZ+0x1f800], R89 ;  /* 0x01f80059020075a7 */ /* 0x000ea2000802017f */
[----:B------:R-:W-:Y:S01]  /*1ca0*/  IMAD.MOV.U32 R3, RZ, RZ, RZ ;  /* 0x000000ffff037224 */ /* 0x000fe200078e00ff */
[----:B--2---:R-:W-:Y:S06]  /*1cb0*/  @!P1 BRA `(.L_x_22) ;  /* 0x000000a400ec9947 */ /* 0x004fec0003800000 */
.L_x_75:
[----:B------:R-:W-:Y:S05]  /*1cc0*/  WARPSYNC.ALL ;  /* 0x0000000000007948 */ /* 0x000fea0003800000 */
[C---:B------:R-:W-:Y:S01]  /*1cd0*/  R2UR UR61, R2.reuse ;  /* 0x00000000023d72ca */ /* 0x040fe200000e0000 */
[----:B------:R-:W-:Y:S01]  /*1ce0*/  WARPGROUP.ARRIVE ;  /* 0x00000000000079c5 */ /* 0x000fe20000000000 */
[----:B------:R-:W-:Y:S01]  /*1cf0*/  R2UR UR4, R2 ;  /* 0x00000000020472ca */ /* 0x000fe200000e0000 */
[----:B------:R-:W-:Y:S01]  /*1d00*/  UMOV UR7, 0xc0000010 ;  /* 0xc000001000077882 */ /* 0x000fe20000000000 */
[----:B------:R-:W-:Y:S01]  /*1d10*/  UMOV UR11, 0xc0000010 ;  /* 0xc0000010000b7882 */ /* 0x000fe20000000000 */
[----:B------:R-:W-:Y:S01]  /*1d20*/  UMOV UR5, UR7 ;  /* 0x0000000700057c82 */ /* 0x000fe20008000000 */
[----:B------:R-:W-:Y:S01]  /*1d30*/  IMAD.U32 R153, RZ, RZ, UR7 ;  /* 0x00000007ff997e24 */ /* 0x000fe2000f8e00ff */
[----:B------:R-:W-:Y:S01]  /*1d40*/  MOV R151, UR11 ;  /* 0x0000000b00977c02 */ /* 0x000fe20008000f00 */
[----:B------:R-:W-:Y:S01]  /*1d50*/  UMOV UR57, 0xc0000010 ;  /* 0xc000001000397882 */ /* 0x000fe20000000000 */
[----:B------:R-:W-:Y:S01]  /*1d60*/  UMOV UR59, 0xc0000010 ;  /* 0xc0000010003b7882 */ /* 0x000fe20000000000 */
[----:B------:R-:W-:Y:S01]  /*1d70*/  ULDC UR12, c[0x0][0x604] ;  /* 0x00018100000c7ab9 */ /* 0x000fe20000000800 */
[----:B------:R-:W-:Y:S01]  /*1d80*/  ULDC UR13, c[0x0][0x604] ;  /* 0x00018100000d7ab9 */ /* 0x000fe20000000800 */
[----:B------:R-:W-:Y:S01]  /*1d90*/  ULDC UR14, c[0x0][0x604] ;  /* 0x00018100000e7ab9 */ /* 0x000fe20000000800 */
[----:B------:R-:W-:-:S02]  /*1da0*/  UIADD3 UR61, UR61, 0x3800, URZ ;  /* 0x000038003d3d7890 */ /* 0x000fc4000fffe03f */
[----:B------:R-:W-:Y:S02]  /*1db0*/  USHF.R.U32.HI UR4, URZ, 0x4, UR4 ;  /* 0x000000043f047899 */ /* 0x000fe40008011604 */
[----:B------:R-:W-:Y:S02]  /*1dc0*/  USHF.R.U32.HI UR61, URZ, 0x4, UR61 ;  /* 0x000000043f3d7899 */ /* 0x000fe4000801163d */
[----:B------:R-:W-:Y:S02]  /*1dd0*/  ULOP3.LUT UR4, UR4, 0x3fff, URZ, 0xc0, !UPT ;  /* 0x00003fff04047892 */ /* 0x000fe4000f8ec03f */
[----:B------:R-:W-:Y:S02]  /*1de0*/  ULOP3.LUT UR61, UR61, 0x3fff, URZ, 0xc0, !UPT ;  /* 0x00003fff3d3d7892 */ /* 0x000fe4000f8ec03f */
[----:B------:R-:W-:Y:S02]  /*1df0*/  ULOP3.LUT UR8, UR4, 0x10000, URZ, 0xfc, !UPT ;  /* 0x0001000004087892 */ /* 0x000fe4000f8efc3f */
[----:B------:R-:W-:-:S02]  /*1e00*/  ULOP3.LUT UR9, UR61, 0x10000, URZ, 0xfc, !UPT ;  /* 0x000100003d097892 */ /* 0x000fc4000f8efc3f */
[----:B------:R-:W-:Y:S02]  /*1e10*/  UIADD3 UR56, UR8, 0x280, URZ ;  /* 0x0000028008387890 */ /* 0x000fe4000fffe03f */
[----:B------:R-:W-:Y:S01]  /*1e20*/  UIADD3 UR58, UR9, 0x500, URZ ;  /* 0x00000500093a7890 */ /* 0x000fe2000fffe03f */
[----:B------:R-:W-:Y:S01]  /*1e30*/  UMOV UR6, UR8 ;  /* 0x0000000800067c82 */ /* 0x000fe20008000000 */
[----:B------:R-:W-:Y:S01]  /*1e40*/  MOV R9, UR9 ;  /* 0x0000000900097c02 */ /* 0x000fe20008000f00 */
[----:B------:R-:W-:Y:S01]  /*1e50*/  UMOV UR4, UR6 ;  /* 0x0000000600047c82 */ /* 0x000fe20008000000 */
[----:B------:R-:W-:Y:S01]  /*1e60*/  MOV R152, UR6 ;  /* 0x0000000600987c02 */ /* 0x000fe20008000f00 */
[----:B------:R-:W-:Y:S01]  /*1e70*/  UMOV UR6, UR9 ;  /* 0x0000000900067c82 */ /* 0x000fe20008000000 */
[----:B------:R-:W-:Y:S01]  /*1e80*/  ULDC UR15, c[0x0][0x604] ;  /* 0x00018100000f7ab9 */ /* 0x000fe20000000800 */
[----:B------:R-:W-:Y:S01]  /*1e90*/  HGMMA.64x128x16.F32.BF16 R24, gdesc[UR4], RZ, !UPT, gsb0 ;  /* 0x01e00000041879f0 */ /* 0x000fe2000c0018ff */
[----:B------:R-:W-:-:S02]  /*1ea0*/  UIADD3 UR4, UR8, 0x80, URZ ;  /* 0x0000008008047890 */ /* 0x000fc4000fffe03f */
[----:B------:R-:W-:Y:S01]  /*1eb0*/  UIADD3 UR6, UR9, 0x100, URZ ;  /* 0x0000010009067890 */ /* 0x000fe2000fffe03f */
[----:B------:R-:W-:Y:S01]  /*1ec0*/  UMOV UR5, UR11 ;  /* 0x0000000b00057c82 */ /* 0x000fe20008000000 */
[----:B------:R-:W-:Y:S01]  /*1ed0*/  UMOV UR7, 0xc0000010 ;  /* 0xc000001000077882 */ /* 0x000fe20000000000 */
[----:B------:R-:W-:Y:S02]  /*1ee0*/  UMOV UR11, 0xc0000010 ;  /* 0xc0000010000b7882 */ /* 0x000fe40000000000 */
[----:B------:R-:W-:Y:S01]  /*1ef0*/  UMOV UR10, UR4 ;  /* 0x00000004000a7c82 */ /* 0x000fe20008000000 */
[----:B------:R-:W-:Y:S01]  /*1f00*/  MOV R149, UR11 ;  /* 0x0000000b00957c02 */ /* 0x000fe20008000f00 */
[----:B------:R-:W-:Y:S01]  /*1f10*/  UMOV UR4, UR10 ;  /* 0x0000000a00047c82 */ /* 0x000fe20008000000 */
[----:B------:R-:W-:Y:S01]  /*1f20*/  IMAD.U32 R150, RZ, RZ, UR10 ;  /* 0x0000000aff967e24 */ /* 0x000fe2000f8e00ff */
[----:B------:R-:W-:Y:S01]  /*1f30*/  ULDC UR16, c[0x0][0x604] ;  /* 0x0001810000107ab9 */ /* 0x000fe20000000800 */
        /* <DEDUP_REMOVED lines=17> */
[----:B------:R-:W-:-:S02]  /*2050*/  WARPGROUP.DEPBAR.LE gsb0, 0x0 ;  /* 0x00008000000079c5 */ /* 0x000fc40000010000 */
[----:B------:R-:W-:-:S06]  /*2060*/  WARPGROUP.ARRIVE ;  /* 0x00000000000079c5 */ /* 0x000fcc0000000000 */
[----:B------:R-:W-:Y:S01]  /*2070*/  HGMMA.64x128x16.F32.BF16 R24, gdesc[UR4], R24, gsb0 ;  /* 0x01e00000041879f0 */ /* 0x000fe20008001818 */
[----:B------:R-:W-:Y:S02]  /*2080*/  UIADD3 UR4, UR8, 0x100, URZ ;  /* 0x0000010008047890 */ /* 0x000fe4000fffe03f */
        /* <DEDUP_REMOVED lines=27> */
[----:B------:R-:W-:Y:S02]  /*2240*/  ULDC UR11, c[0x0][0x604] ;  /* 0x00018100000b7ab9 */ /* 0x000fe40000000800 */
[----:B------:R-:W-:Y:S02]  /*2250*/  UMOV UR10, UR4 ;  /* 0x00000004000a7c82 */ /* 0x000fe40008000000 */
[----:B------:R-:W-:Y:S01]  /*2260*/  UMOV UR4, UR10 ;  /* 0x0000000a00047c82 */ /* 0x000fe20008000000 */
[----:B------:R-:W-:Y:S01]  /*2270*/  IMAD.U32 R144, RZ, RZ, UR10 ;  /* 0x0000000aff907e24 */ /* 0x000fe2000f8e00ff */
[----:B------:R-:W-:Y:S01]  /*2280*/  ULDC UR10, c[0x0][0x604] ;  /* 0x00018100000a7ab9 */ /* 0x000fe20000000800 */
[----:B------:R-:W-:-:S02]  /*2290*/  WARPGROUP.DEPBAR.LE gsb0, 0x0 ;  /* 0x00008000000079c5 */ /* 0x000fc40000010000 */
[----:B------:R-:W-:-:S06]  /*22a0*/  WARPGROUP.ARRIVE ;  /* 0x00000000000079c5 */ /* 0x000fcc0000000000 */
[----:B------:R-:W-:Y:S01]  /*22b0*/  HGMMA.64x128x16.F32.BF16 R24, gdesc[UR4], R24, gsb0 ;  /* 0x01e00000041879f0 */ /* 0x000fe20008001818 */
[----:B------:R-:W-:Y:S02]  /*22c0*/  UIADD3 UR4, UR8, 0x300, URZ ;  /* 0x0000030008047890 */ /* 0x000fe4000fffe03f */
[----:B------:R-:W-:Y:S01]  /*22d0*/  UIADD3 UR6, UR9, 0x600, URZ ;  /* 0x0000060009067890 */ /* 0x000fe2000fffe03f */
[----:B------:R-:W-:Y:S01]  /*22e0*/  UMOV UR5, 0xc0000010 ;  /* 0xc000001000057882 */ /* 0x000fe20000000000 */
[----:B------:R-:W-:Y:S01]  /*22f0*/  UMOV UR7, 0xc0000010 ;  /* 0xc000001000077882 */ /* 0x000fe20000000000 */
[----:B------:R-:W-:Y:S01]  /*2300*/  ULDC UR8, c[0x0][0x604] ;  /* 0x0001810000087ab9 */ /* 0x000fe20000000800 */
[----:B------:R-:W-:Y:S01]  /*2310*/  ULDC UR9, c[0x0][0x604] ;  /* 0x0001810000097ab9 */ /* 0x000fe20000000800 */
[----:B------:R-:W-:Y:S02]  /*2320*/  WARPGROUP.DEPBAR.LE gsb0, 0x0 ;  /* 0x00008000000079c5 */ /* 0x000fe40000010000 */
[----:B------:R-:W-:-:S06]  /*2330*/  WARPGROUP.ARRIVE ;  /* 0x00000000000079c5 */ /* 0x000fcc0000000000 */
[----:B------:R-:W-:Y:S03]  /*2340*/  HGMMA.64x128x16.F32.BF16 R24, gdesc[UR56], R24, gsb0 ;  /* 0x01e00000381879f0 */ /* 0x000fe60008001818 */
[----:B------:R-:W-:Y:S02]  /*2350*/  WARPGROUP.DEPBAR.LE gsb0, 0x0 ;  /* 0x00008000000079c5 */ /* 0x000fe40000010000 */
[----:B------:R-:W-:-:S07]  /*2360*/  WARPGROUP.ARRIVE ;  /* 0x00000000000079c5 */ /* 0x000fce0000000000 */
[----:B------:R-:W-:Y:S01]  /*2370*/  HGMMA.64x128x16.F32.BF16 R24, gdesc[UR4], R24, gsb0 ;  /* 0x01e00000041879f0 */ /* 0x000fe20008001818 */
[----:B------:R-:W-:Y:S01]  /*2380*/  ULDC UR6, c[0x0][0x604] ;  /* 0x0001810000067ab9 */ /* 0x000fe20000000800 */
[----:B------:R-:W-:Y:S01]  /*2390*/  ULDC UR7, c[0x0][0x604] ;  /* 0x0001810000077ab9 */ /* 0x000fe20000000800 */
[----:B------:R-:W-:Y:S02]  /*23a0*/  WARPGROUP.DEPBAR.LE gsb0, 0x0 ;  /* 0x00008000000079c5 */ /* 0x000fe40000010000 */
[----:B------:R-:W-:-:S04]  /*23b0*/  FMNMX R11, R24, R25, !PT ;  /* 0x00000019180b7209 */ /* 0x000fc80007800000 */
        /* <DEDUP_REMOVED lines=10> */
[----:B------:R-:W-:Y:S02]  /*2460*/  FMNMX R0, R48, R11, !PT ;  /* 0x0000000b30007209 */ /* 0x000fe40007800000 */
[----:B------:R-:W-:Y:S02]  /*2470*/  FMNMX R11, R26, R27, !PT ;  /* 0x0000001b1a0b7209 */ /* 0x000fe40007800000 */
[----:B------:R-:W-:Y:S02]  /*2480*/  FMNMX R15, R49, R0, !PT ;  /* 0x00000000310f7209 */ /* 0x000fe40007800000 */
[----:B------:R-:W-:Y:S02]  /*2490*/  FMNMX R0, R30, R11, !PT ;  /* 0x0000000b1e007209 */ /* 0x000fe40007800000 */
[----:B------:R-:W-:Y:S02]  /*24a0*/  FMNMX R10, R52, R15, !PT ;  /* 0x0000000f340a7209 */ /* 0x000fe40007800000 */
[----:B------:R-:W-:-:S02]  /*24b0*/  FMNMX R11, R31, R0, !PT ;  /* 0x000000001f0b7209 */ /* 0x000fc40007800000 */
        /* <DEDUP_REMOVED lines=33> */
[----:B------:R-:W-:-:S03]  /*26d0*/  FMNMX R0, R66, R11, !PT ;  /* 0x0000000b42007209 */ /* 0x000fc60007800000 */
[----:B------:R-:W3:Y:S01]  /*26e0*/  SHFL.BFLY PT, R15, R10, 0x1, 0x1f ;  /* 0x0c201f000a0f7f89 */ /* 0x000ee200000e0000 */
[----:B------:R-:W-:-:S04]  /*26f0*/  FMNMX R11, R67, R0, !PT ;  /* 0x00000000430b7209 */ /* 0x000fc80007800000 */
[----:B------:R-:W-:-:S04]  /*2700*/  FMNMX R0, R70, R11, !PT ;  /* 0x0000000b46007209 */ /* 0x000fc80007800000 */
[----:B------:R-:W-:-:S04]  /*2710*/  FMNMX R11, R71, R0, !PT ;  /* 0x00000000470b7209 */ /* 0x000fc80007800000 */
[----:B------:R-:W-:-:S04]  /*2720*/  FMNMX R0, R74, R11, !PT ;  /* 0x0000000b4a007209 */ /* 0x000fc80007800000 */
[----:B------:R-:W-:-:S04]  /*2730*/  FMNMX R11, R75, R0, !PT ;  /* 0x000000004b0b7209 */ /* 0x000fc80007800000 */
[----:B------:R-:W-:Y:S02]  /*2740*/  FMNMX R0, R78, R11, !PT ;  /* 0x0000000b4e007209 */ /* 0x000fe40007800000 */
[----:B---3--:R-:W-:Y:S02]  /*2750*/  FMNMX R15, R10, R15, !PT ;  /* 0x0000000f0a0f7209 */ /* 0x008fe40007800000 */
[----:B------:R-:W-:-:S03]  /*2760*/  FMNMX R11, R79, R0, !PT ;  /* 0x000000004f0b7209 */ /* 0x000fc60007800000 */
[----:B------:R-:W3:Y:S01]  /*2770*/  SHFL.BFLY PT, R12, R15, 0x2, 0x1f ;  /* 0x0c401f000f0c7f89 */ /* 0x000ee200000e0000 */
[----:B------:R-:W-:-:S04]  /*2780*/  FMNMX R0, R82, R11, !PT ;  /* 0x0000000b52007209 */ /* 0x000fc80007800000 */
[----:B------:R-:W-:-:S04]  /*2790*/  FMNMX R11, R83, R0, !PT ;  /* 0x00000000530b7209 */ /* 0x000fc80007800000 */
[----:B------:R-:W-:-:S04]  /*27a0*/  FMNMX R0, R86, R11, !PT ;  /* 0x0000000b56007209 */ /* 0x000fc80007800000 */
[----:B------:R-:W-:-:S05]  /*27b0*/  FMNMX R10, R87, R0, !PT ;  /* 0x00000000570a7209 */ /* 0x000fca0007800000 */
[----:B------:R-:W4:Y:S01]  /*27c0*/  SHFL.BFLY PT, R11, R10, 0x1, 0x1f ;  /* 0x0c201f000a0b7f89 */ /* 0x000f2200000e0000 */
[----:B---3--:R-:W-:-:S04]  /*27d0*/  FMNMX R0, R15, R12, !PT ;  /* 0x0000000c0f007209 */ /* 0x008fc80007800000 */
[----:B------:R-:W-:-:S04]  /*27e0*/  FSETP.NEU.AND P1, PT, R0, -INF , PT ;  /* 0xff8000000000780b */ /* 0x000fc80003f2d000 */
[----:B------:R-:W-:-:S05]  /*27f0*/  FSEL R12, R0, RZ, P1 ;  /* 0x000000ff000c7208 */ /* 0x000fca0000800000 */
[----:B------:R-:W-:Y:S01]  /*2800*/  FMUL R88, R12, UR6 ;  /* 0x000000060c587c20 */ /* 0x000fe20008400000 */
[----:B------:R-:W-:-:S03]  /*2810*/  ULDC UR6, c[0x0][0x604] ;  /* 0x0001810000067ab9 */ /* 0x000fc60000000800 */
[--C-:B------:R-:W-:Y:S01]  /*2820*/  FFMA R24, R24, UR6, -R88.reuse ;  /* 0x0000000618187c23 */ /* 0x100fe20008000858 */
[----:B----4-:R-:W-:Y:S01]  /*2830*/  FMNMX R11, R10, R11, !PT ;  /* 0x0000000b0a0b7209 */ /* 0x010fe20007800000 */
[----:B------:R-:W-:Y:S01]  /*2840*/  ULDC UR6, c[0x0][0x604] ;  /* 0x0001810000067ab9 */ /* 0x000fe20000000800 */
[--C-:B------:R-:W-:Y:S01]  /*2850*/  FFMA R68, R68, UR8, -R88.reuse ;  /* 0x0000000844447c23 */ /* 0x100fe20008000858 */
[--C-:B------:R-:W-:Y:S01]  /*2860*/  FFMA R25, R25, UR6, -R88.reuse ;  /* 0x0000000619197c23 */ /* 0x100fe20008000858 */
[----:B------:R-:W-:Y:S01]  /*2870*/  FSETP.GEU.AND P3, PT, R24, -126, PT ;  /* 0xc2fc00001800780b */ /* 0x000fe20003f6e000 */
[----:B------:R-:W3:Y:S01]  /*2880*/  SHFL.BFLY PT, R10, R11, 0x2, 0x1f ;  /* 0x0c401f000b0a7f89 */ /* 0x000ee200000e0000 */
[----:B------:R-:W-:Y:S01]  /*2890*/  ULDC UR6, c[0x0][0x604] ;  /* 0x0001810000067ab9 */ /* 0x000fe20000000800 */
[----:B------:R-:W-:Y:S01]  /*28a0*/  ULDC UR8, c[0x0][0x604] ;  /* 0x0001810000087ab9 */ /* 0x000fe20000000800 */
[--C-:B------:R-:W-:Y:S01]  /*28b0*/  FFMA R21, R28, UR6, -R88.reuse ;  /* 0x000000061c157c23 */ /* 0x100fe20008000858 */
[----:B------:R-:W-:Y:S01]  /*28c0*/  ULDC UR6, c[0x0][0x604] ;  /* 0x0001810000067ab9 */ /* 0x000fe20000000800 */
[----:B------:R-:W-:Y:S01]  /*28d0*/  FSETP.GEU.AND P4, PT, R25, -126, PT ;  /* 0xc2fc00001900780b */ /* 0x000fe20003f8e000 */
[--C-:B------:R-:W-:Y:S01]  /*28e0*/  FFMA R154, R29, UR6, -R88.reuse ;  /* 0x000000061d9a7c23 */ /* 0x100fe20008000858 */
[----:B------:R-:W-:Y:S01]  /*28f0*/  ULDC UR6, c[0x0][0x604] ;  /* 0x0001810000067ab9 */ /* 0x000fe20000000800 */
[----:B------:R-:W-:Y:S01]  /*2900*/  FSETP.GEU.AND P5, PT, R21, -126, PT ;  /* 0xc2fc00001500780b */ /* 0x000fe20003fae000 */
[----:B------:R-:W-:Y:S01]  /*2910*/  FFMA R85, R85, UR14, -R88 ;  /* 0x0000000e55557c23 */ /* 0x000fe20008000858 */
[----:B------:R-:W-:Y:S01]  /*2920*/  ULDC UR14, c[0x0][0x604] ;  /* 0x00018100000e7ab9 */ /* 0x000fe20000000800 */
[----:B------:R-:W-:Y:S01]  /*2930*/  FSETP.GEU.AND P1, PT, R154, -126, PT ;  /* 0xc2fc00009a00780b */ /* 0x000fe20003f2e000 */
[----:B------:R-:W-:-:S04]  /*2940*/  @!P3 FMUL R24, R24, 0.5 ;  /* 0x3f0000001818b820 */ /* 0x000fc80000400000 */
[----:B------:R-:W4:Y:S02]  /*2950*/  MUFU.EX2 R28, R24 ;  /* 0x00000018001c7308 */ /* 0x000f240000000800 */
[----:B------:R-:W-:-:S03]  /*2960*/  @!P4 FMUL R25, R25, 0.5 ;  /* 0x3f0000001919c820 */ /* 0x000fc60000400000 */
[----:B------:R-:W-:Y:S01]  /*2970*/  @!P5 FMUL R21, R21, 0.5 ;  /* 0x3f0000001515d820 */ /* 0x000fe20000400000 */
[----:B---3--:R-:W-:Y:S01]  /*2980*/  FMNMX R10, R11, R10, !PT ;  /* 0x0000000a0b0a7209 */ /* 0x008fe20007800000 */
[--C-:B------:R-:W-:Y:S01]  /*2990*/  FFMA R11, R32, UR6, -R88.reuse ;  /* 0x00000006200b7c23 */ /* 0x100fe20008000858 */
[----:B------:R-:W-:Y:S01]  /*29a0*/  ULDC UR6, c[0x0][0x604] ;  /* 0x0001810000067ab9 */ /* 0x000fe20000000800 */
[----:B------:R-:W-:Y:S01]  /*29b0*/  @!P1 FMUL R154, R154, 0.5 ;  /* 0x3f0000009a9a9820 */ /* 0x000fe20000400000 */
[--C-:B------:R-:W-:Y:S01]  /*29c0*/  FFMA R22, R33, UR6, -R88.reuse ;  /* 0x0000000621167c23 */ /* 0x100fe20008000858 */
[----:B------:R-:W-:Y:S01]  /*29d0*/  ULDC UR6, c[0x0][0x604] ;  /* 0x0001810000067ab9 */ /* 0x000fe20000000800 */
[----:B------:R-:W-:Y:S01]  /*29e0*/  FSETP.GEU.AND P2, PT, R11, -126, PT ;  /* 0xc2fc00000b00780b */ /* 0x000fe20003f4e000 */
[--C-:B------:R-:W-:Y:S01]  /*29f0*/  FFMA R20, R36, UR6, -R88.reuse ;  /* 0x0000000624147c23 */ /* 0x100fe20008000858 */
[----:B------:R-:W3:Y:S01]  /*2a00*/  MUFU.EX2 R29, R25 ;  /* 0x00000019001d7308 */ /* 0x000ee20000000800 */
[----:B----4-:R-:W-:Y:S01]  /*2a10*/  @!P3 FMUL R28, R28, R28 ;  /* 0x0000001c1c1cb220 */ /* 0x010fe20000400000 */
[----:B------:R-:W-:Y:S01]  /*2a20*/  FSETP.NEU.AND P6, PT, R10, -INF , PT ;  /* 0xff8000000a00780b */ /* 0x000fe20003fcd000 */
[----:B------:R-:W-:Y:S01]  /*2a30*/  ULDC UR6, c[0x0][0x604] ;  /* 0x0001810000067ab9 */ /* 0x000fe20000000800 */
[----:B------:R-:W-:Y:S01]  /*2a40*/  FSETP.GEU.AND P3, PT, R20, -126, PT ;  /* 0xc2fc00001400780b */ /* 0x000fe20003f6e000 */
[--C-:B------:R-:W-:Y:S01]  /*2a50*/  FFMA R37, R37, UR6, -R88.reuse ;  /* 0x0000000625257c23 */ /* 0x100fe20008000858 */
[----:B------:R-:W-:Y:S01]  /*2a60*/  FSEL R24, R10, RZ, P6 ;  /* 0x000000ff0a187208 */ /* 0x000fe20003000000 */
[----:B------:R-:W-:Y:S01]  /*2a70*/  ULDC UR6, c[0x0][0x604] ;  /* 0x0001810000067ab9 */ /* 0x000fe20000000800 */
[----:B------:R-:W4:Y:S01]  /*2a80*/  MUFU.EX2 R21, R21 ;  /* 0x0000001500157308 */ /* 0x000f220000000800 */
[----:B------:R-:W-:Y:S01]  /*2a90*/  FSETP.GEU.AND P6, PT, R22, -126, PT ;  /* 0xc2fc00001600780b */ /* 0x000fe20003fce000 */
[----:B------:R-:W-:Y:S01]  /*2aa0*/  FFMA R12, R40, UR6, -R88 ;  /* 0x00000006280c7c23 */ /* 0x000fe20008000858 */
[----:B------:R-:W-:Y:S01]  /*2ab0*/  @!P2 FMUL R11, R11, 0.5 ;  /* 0x3f0000000b0ba820 */ /* 0x000fe20000400000 */
[----:B------:R-:W-:-:S02]  /*2ac0*/  ULDC UR6, c[0x0][0x604] ;  /* 0x0001810000067ab9 */ /* 0x000fc40000000800 */
[--C-:B------:R-:W-:Y:S01]  /*2ad0*/  FFMA R19, R41, UR6, -R88.reuse ;  /* 0x0000000629137c23 */ /* 0x100fe20008000858 */
[----:B------:R-:W-:Y:S01]  /*2ae0*/  ULDC UR6, c[0x0][0x604] ;  /* 0x0001810000067ab9 */ /* 0x000fe20000000800 */
[----:B------:R-:W5:Y:S01]  /*2af0*/  MUFU.EX2 R154, R154 ;  /* 0x0000009a009a7308 */ /* 0x000f620000000800 */
[----:B------:R-:W-:Y:S01]  /*2b00*/  @!P3 FMUL R20, R20, 0.5 ;  /* 0x3f0000001414b820 */ /* 0x000fe20000400000 */
[----:B---3--:R-:W-:Y:S01]  /*2b10*/  @!P4 FMUL R29, R29, R29 ;  /* 0x0000001d1d1dc220 */ /* 0x008fe20000400000 */
[----:B------:R-:W-:Y:S01]  /*2b20*/  FSETP.GEU.AND P4, PT, R37, -126, PT ;  /* 0xc2fc00002500780b */ /* 0x000fe20003f8e000 */
[--C-:B------:R-:W-:Y:S01]  /*2b30*/  FFMA R18, R44, UR6, -R88.reuse ;  /* 0x000000062c127c23 */ /* 0x100fe20008000858 */
[----:B------:R-:W-:Y:S01]  /*2b40*/  ULDC UR6, c[0x0][0x604] ;  /* 0x0001810000067ab9 */ /* 0x000fe20000000800 */
[----:B------:R-:W-:Y:S01]  /*2b50*/  @!P6 FMUL R22, R22, 0.5 ;  /* 0x3f0000001616e820 */ /* 0x000fe20000400000 */
[--C-:B------:R-:W-:Y:S01]  /*2b60*/  FFMA R45, R45, UR6, -R88.reuse ;  /* 0x000000062d2d7c23 */ /* 0x100fe20008000858 */
[----:B------:R-:W3:Y:S01]  /*2b70*/  MUFU.EX2 R11, R11 ;  /* 0x0000000b000b7308 */ /* 0x000ee20000000800 */
[----:B----4-:R-:W-:Y:S01]  /*2b80*/  @!P5 FMUL R21, R21, R21 ;  /* 0x000000151515d220 */ /* 0x010fe20000400000 */
[----:B------:R-:W-:Y:S01]  /*2b90*/  FSETP.GEU.AND P5, PT, R12, -126, PT ;  /* 0xc2fc00000c00780b */ /* 0x000fe20003fae000 */
[----:B------:R-:W-:Y:S01]  /*2ba0*/  ULDC UR6, c[0x0][0x604] ;  /* 0x0001810000067ab9 */ /* 0x000fe20000000800 */
[--C-:B------:R-:W-:Y:S01]  /*2bb0*/  FFMA R44, R81, UR8, -R88.reuse ;  /* 0x00000008512c7c23 */ /* 0x100fe20008000858 */
[--C-:B------:R-:W-:Y:S01]  /*2bc0*/  FFMA R14, R48, UR6, -R88.reuse ;  /* 0x00000006300e7c23 */ /* 0x100fe20008000858 */
[----:B------:R-:W-:Y:S01]  /*2bd0*/  ULDC UR6, c[0x0][0x604] ;  /* 0x0001810000067ab9 */ /* 0x000fe20000000800 */
[--C-:B------:R-:W-:Y:S01]  /*2be0*/  FFMA R48, R77, UR11, -R88.reuse ;  /* 0x0000000b4d307c23 */ /* 0x100fe20008000858 */
[----:B------:R-:W4:Y:S01]  /*2bf0*/  MUFU.EX2 R20, R20 ;  /* 0x0000001400147308 */ /* 0x000f220000000800 */
[----:B-----5:R-:W-:Y:S01]  /*2c00*/  @!P1 FMUL R154, R154, R154 ;  /* 0x0000009a9a9a9220 */ /* 0x020fe20000400000 */
[----:B------:R-:W-:Y:S01]  /*2c10*/  FSETP.GEU.AND P1, PT, R19, -126, PT ;  /* 0xc2fc00001300780b */ /* 0x000fe20003f2e000 */
[----:B------:R-:W-:Y:S01]  /*2c20*/  @!P4 FMUL R37, R37, 0.5 ;  /* 0x3f0000002525c820 */ /* 0x000fe20000400000 */
[--C-:B------:R-:W-:Y:S01]  /*2c30*/  FFMA R15, R49, UR6, -R88.reuse ;  /* 0x00000006310f7c23 */ /* 0x100fe20008000858 */
[----:B------:R-:W-:Y:S01]  /*2c40*/  ULDC UR6, c[0x0][0x604] ;  /* 0x0001810000067ab9 */ /* 0x000fe20000000800 */
[----:B------:R-:W-:Y:S01]  /*2c50*/  ULDC UR8, c[0x0][0x604] ;  /* 0x0001810000087ab9 */ /* 0x000fe20000000800 */
[----:B------:R-:W-:Y:S01]  /*2c60*/  @!P5 FMUL R12, R12, 0.5 ;  /* 0x3f0000000c0cd820 */ /* 0x000fe20000400000 */
[----:B------:R-:W5:Y:S01]  /*2c70*/  MUFU.EX2 R22, R22 ;  /* 0x0000001600167308 */ /* 0x000f620000000800 */
[----:B---3--:R-:W-:Y:S01]  /*2c80*/  @!P2 FMUL R11, R11, R11 ;  /* 0x0000000b0b0ba220 */ /* 0x008fe20000400000 */
[----:B------:R-:W-:Y:S01]  /*2c90*/  FSETP.GEU.AND P2, PT, R18, -126, PT ;  /* 0xc2fc00001200780b */ /* 0x000fe20003f4e000 */
[--C-:B------:R-:W-:Y:S01]  /*2ca0*/  FFMA R32, R52, UR6, -R88.reuse ;  /* 0x0000000634207c23 */ /* 0x100fe20008000858 */
[----:B------:R-:W-:Y:S01]  /*2cb0*/  ULDC UR6, c[0x0][0x604] ;  /* 0x0001810000067ab9 */ /* 0x000fe20000000800 */
[--C-:B------:R-:W-:Y:S01]  /*2cc0*/  FFMA R52, R73, UR10, -R88.reuse ;  /* 0x0000000a49347c23 */ /* 0x100fe20008000858 */
[--C-:B------:R-:W-:Y:S01]  /*2cd0*/  FFMA R33, R53, UR6, -R88.reuse ;  /* 0x0000000635217c23 */ /* 0x100fe20008000858 */
[----:B------:R-:W-:Y:S01]  /*2ce0*/  @!P1 FMUL R19, R19, 0.5 ;  /* 0x3f00000013139820 */ /* 0x000fe20000400000 */
[----:B------:R-:W3:Y:S01]  /*2cf0*/  MUFU.EX2 R41, R37 ;  /* 0x0000002500297308 */ /* 0x000ee20000000800 */
[----:B----4-:R-:W-:Y:S01]  /*2d00*/  @!P3 FMUL R20, R20, R20 ;  /* 0x000000141414b220 */ /* 0x010fe20000400000 */
[----:B------:R-:W-:Y:S01]  /*2d10*/  FSETP.GEU.AND P3, PT, R14, -126, PT ;  /* 0xc2fc00000e00780b */ /* 0x000fe20003f6e000 */
[----:B------:R-:W-:Y:S01]  /*2d20*/  ULDC UR6, c[0x0][0x604] ;  /* 0x0001810000067ab9 */ /* 0x000fe20000000800 */
[--C-:B------:R-:W-:Y:S01]  /*2d30*/  FFMA R53, R84, UR13, -R88.reuse ;  /* 0x0000000d54357c23 */ /* 0x100fe20008000858 */
[--C-:B------:R-:W-:Y:S01]  /*2d40*/  FFMA R155, R56, UR6, -R88.reuse ;  /* 0x00000006389b7c23 */ /* 0x100fe20008000858 */
[----:B------:R-:W-:Y:S01]  /*2d50*/  ULDC UR6, c[0x0][0x604] ;  /* 0x0001810000067ab9 */ /* 0x000fe20000000800 */
[----:B------:R-:W-:Y:S01]  /*2d60*/  @!P2 FMUL R18, R18, 0.5 ;  /* 0x3f0000001212a820 */ /* 0x000fe20000400000 */
[----:B------:R-:W4:Y:S01]  /*2d70*/  MUFU.EX2 R12, R12 ;  /* 0x0000000c000c7308 */ /* 0x000f220000000800 */
[----:B-----5:R-:W-:Y:S01]  /*2d80*/  @!P6 FMUL R22, R22, R22 ;  /* 0x000000161616e220 */ /* 0x020fe20000400000 */
[----:B------:R-:W-:Y:S01]  /*2d90*/  FSETP.GEU.AND P6, PT, R45, -126, PT ;  /* 0xc2fc00002d00780b */ /* 0x000fe20003fce000 */
[--C-:B------:R-:W-:Y:S01]  /*2da0*/  FFMA R56, R57, UR6, -R88.reuse ;  /* 0x0000000639387c23 */ /* 0x100fe20008000858 */
[----:B------:R-:W-:Y:S01]  /*2db0*/  ULDC UR6, c[0x0][0x604] ;  /* 0x0001810000067ab9 */ /* 0x000fe20000000800 */
[--C-:B------:R-:W-:Y:S01]  /*2dc0*/  FFMA R57, R65, UR7, -R88.reuse ;  /* 0x0000000741397c23 */ /* 0x100fe20008000858 */
[--C-:B------:R-:W-:Y:S01]  /*2dd0*/  FFMA R40, R60, UR6, -R88.reuse ;  /* 0x000000063c287c23 */ /* 0x100fe20008000858 */
[----:B------:R-:W-:Y:S01]  /*2de0*/  @!P3 FMUL R14, R14, 0.5 ;  /* 0x3f0000000e0eb820 */ /* 0x000fe20000400000 */
[----:B------:R-:W5:Y:S01]  /*2df0*/  MUFU.EX2 R19, R19 ;  /* 0x0000001300137308 */ /* 0x000f620000000800 */
[----:B---3--:R-:W-:Y:S01]  /*2e00*/  @!P4 FMUL R41, R41, R41 ;  /* 0x000000292929c220 */ /* 0x008fe20000400000 */
[----:B------:R-:W-:Y:S01]  /*2e10*/  FSETP.GEU.AND P4, PT, R15, -126, PT ;  /* 0xc2fc00000f00780b */ /* 0x000fe20003f8e000 */
[----:B------:R-:W-:Y:S01]  /*2e20*/  ULDC UR6, c[0x0][0x604] ;  /* 0x0001810000067ab9 */ /* 0x000fe20000000800 */
[--C-:B------:R-:W-:Y:S01]  /*2e30*/  FFMA R65, R72, UR9, -R88.reuse ;  /* 0x0000000948417c23 */ /* 0x100fe20008000858 */
[--C-:B------:R-:W-:Y:S01]  /*2e40*/  FFMA R49, R61, UR6, -R88.reuse ;  /* 0x000000063d317c23 */ /* 0x100fe20008000858 */
[----:B------:R-:W-:Y:S01]  /*2e50*/  ULDC UR6, c[0x0][0x604] ;  /* 0x0001810000067ab9 */ /* 0x000fe20000000800 */
[----:B------:R-:W-:Y:S01]  /*2e60*/  @!P6 FMUL R45, R45, 0.5 ;  /* 0x3f0000002d2de820 */ /* 0x000fe20000400000 */
[----:B------:R-:W3:Y:S01]  /*2e70*/  MUFU.EX2 R18, R18 ;  /* 0x0000001200127308 */ /* 0x000ee20000000800 */
[----:B----4-:R-:W-:Y:S01]  /*2e80*/  @!P5 FMUL R12, R12, R12 ;  /* 0x0000000c0c0cd220 */ /* 0x010fe20000400000 */
[----:B------:R-:W-:Y:S01]  /*2e90*/  FSETP.GEU.AND P5, PT, R32, -126, PT ;  /* 0xc2fc00002000780b */ /* 0x000fe20003fae000 */
[--C-:B------:R-:W-:Y:S01]  /*2ea0*/  FFMA R36, R64, UR6, -R88.reuse ;  /* 0x0000000640247c23 */ /* 0x100fe20008000858 */
[----:B------:R-:W-:Y:S01]  /*2eb0*/  ULDC UR6, c[0x0][0x604] ;  /* 0x0001810000067ab9 */ /* 0x000fe20000000800 */
[----:B------:R-:W-:Y:S01]  /*2ec0*/  ULDC UR7, c[0x0][0x604] ;  /* 0x0001810000077ab9 */ /* 0x000fe20000000800 */
[--C-:B------:R-:W-:Y:S01]  /*2ed0*/  FFMA R60, R69, UR6, -R88.reuse ;  /* 0x00000006453c7c23 */ /* 0x100fe20008000858 */
[----:B------:R-:W-:Y:S01]  /*2ee0*/  @!P4 FMUL R15, R15, 0.5 ;  /* 0x3f0000000f0fc820 */ /* 0x000fe20000400000 */
[----:B------:R-:W4:Y:S01]  /*2ef0*/  MUFU.EX2 R14, R14 ;  /* 0x0000000e000e7308 */ /* 0x000f220000000800 */
[----:B-----5:R-:W-:Y:S01]  /*2f00*/  @!P1 FMUL R19, R19, R19 ;  /* 0x0000001313139220 */ /* 0x020fe20000400000 */
[----:B------:R-:W-:Y:S01]  /*2f10*/  FSETP.GEU.AND P1, PT, R33, -126, PT ;  /* 0xc2fc00002100780b */ /* 0x000fe20003f2e000 */
[----:B------:R-:W-:Y:S01]  /*2f20*/  FFMA R61, R76, UR7, -R88 ;  /* 0x000000074c3d7c23 */ /* 0x000fe20008000858 */
[----:B------:R-:W-:Y:S01]  /*2f30*/  ULDC UR6, c[0x0][0x604] ;  /* 0x0001810000067ab9 */ /* 0x000fe20000000800 */
[----:B------:R-:W-:Y:S01]  /*2f40*/  ULDC UR7, c[0x0][0x604] ;  /* 0x0001810000077ab9 */ /* 0x000fe20000000800 */
[----:B------:R-:W-:Y:S01]  /*2f50*/  FMUL R24, R24, UR6 ;  /* 0x0000000618187c20 */ /* 0x000fe20008400000 */
[----:B------:R-:W-:Y:S01]  /*2f60*/  @!P5 FMUL R32, R32, 0.5 ;  /* 0x3f0000002020d820 */ /* 0x000fe20000400000 */
[----:B------:R5:W1:Y:S01]  /*2f70*/  MUFU.EX2 R37, R45 ;  /* 0x0000002d00257308 */ /* 0x000a620000000800 */
[----:B---3--:R-:W-:Y:S01]  /*2f80*/  @!P2 FMUL R18, R18, R18 ;  /* 0x000000121212a220 */ /* 0x008fe20000400000 */
[----:B------:R-:W-:Y:S01]  /*2f90*/  FSETP.GEU.AND P2, PT, R155, -126, PT ;  /* 0xc2fc00009b00780b */ /* 0x000fe20003f4e000 */
[--C-:B------:R-:W-:Y:S01]  /*2fa0*/  FFMA R26, R26, UR7, -R24.reuse ;  /* 0x000000071a1a7c23 */ /* 0x100fe20008000818 */
[----:B------:R-:W-:Y:S01]  /*2fb0*/  ULDC UR9, c[0x0][0x604] ;  /* 0x0001810000097ab9 */ /* 0x000fe20000000800 */
[----:B------:R-:W-:Y:S01]  /*2fc0*/  ULDC UR10, c[0x0][0x604] ;  /* 0x00018100000a7ab9 */ /* 0x000fe20000000800 */
[----:B------:R-:W-:Y:S01]  /*2fd0*/  FFMA R27, R27, UR8, -R24 ;  /* 0x000000081b1b7c23 */ /* 0x000fe20008000818 */
[----:B------:R-:W-:Y:S01]  /*2fe0*/  @!P1 FMUL R33, R33, 0.5 ;  /* 0x3f00000021219820 */ /* 0x000fe20000400000 */
[----:B------:R-:W3:Y:S01]  /*2ff0*/  MUFU.EX2 R15, R15 ;  /* 0x0000000f000f7308 */ /* 0x000ee20000000800 */
[----:B----4-:R-:W-:Y:S01]  /*3000*/  @!P3 FMUL R14, R14, R14 ;  /* 0x0000000e0e0eb220 */ /* 0x010fe20000400000 */
[----:B------:R-:W-:Y:S01]  /*3010*/  FSETP.GEU.AND P3, PT, R40, -126, PT ;  /* 0xc2fc00002800780b */ /* 0x000fe20003f6e000 */
[----:B-----5:R-:W-:Y:S01]  /*3020*/  FFMA R45, R80, UR12, -R88 ;  /* 0x0000000c502d7c23 */ /* 0x020fe20008000858 */
[--C-:B------:R-:W-:Y:S01]  /*3030*/  FFMA R30, R30, UR9, -R24.reuse ;  /* 0x000000091e1e7c23 */ /* 0x100fe20008000818 */
[--C-:B------:R-:W-:Y:S01]  /*3040*/  FFMA R25, R31, UR10, -R24.reuse ;  /* 0x0000000a1f197c23 */ /* 0x100fe20008000818 */
[----:B------:R-:W-:Y:S01]  /*3050*/  ULDC UR11, c[0x0][0x604] ;  /* 0x00018100000b7ab9 */ /* 0x000fe20000000800 */
[----:B------:R-:W-:Y:S01]  /*3060*/  @!P2 FMUL R155, R155, 0.5 ;  /* 0x3f0000009b9ba820 */ /* 0x000fe20000400000 */
[----:B------:R-:W4:Y:S01]  /*3070*/  MUFU.EX2 R32, R32 ;  /* 0x0000002000207308 */ /* 0x000f220000000800 */
[----:B-1----:R-:W-:Y:S01]  /*3080*/  @!P6 FMUL R37, R37, R37 ;  /* 0x000000252525e220 */ /* 0x002fe20000400000 */
[----:B------:R-:W-:Y:S01]  /*3090*/  FSETP.GEU.AND P6, PT, R56, -126, PT ;  /* 0xc2fc00003800780b */ /* 0x000fe20003fce000 */
[--C-:B------:R-:W-:Y:S01]  /*30a0*/  FFMA R76, R34, UR11, -R24.reuse ;  /* 0x0000000b224c7c23 */ /* 0x100fe20008000818 */
[----:B------:R-:W-:Y:S01]  /*30b0*/  ULDC UR12, c[0x0][0x604] ;  /* 0x00018100000c7ab9 */ /* 0x000fe20000000800 */
[----:B------:R-:W-:Y:S01]  /*30c0*/  ULDC UR13, c[0x0][0x604] ;  /* 0x00018100000d7ab9 */ /* 0x000fe20000000800 */
[--C-:B------:R-:W-:Y:S01]  /*30d0*/  FFMA R80, R39, UR14, -R24.reuse ;  /* 0x0000000e27507c23 */ /* 0x100fe20008000818 */
[----:B------:R-:W-:Y:S01]  /*30e0*/  @!P3 FMUL R40, R40, 0.5 ;  /* 0x3f0000002828b820 */ /* 0x000fe20000400000 */
[----:B------:R-:W1:Y:S01]  /*30f0*/  MUFU.EX2 R33, R33 ;  /* 0x0000002100217308 */ /* 0x000e620000000800 */
[----:B---3--:R-:W-:Y:S01]  /*3100*/  @!P4 FMUL R15, R15, R15 ;  /* 0x0000000f0f0fc220 */ /* 0x008fe20000400000 */
[----:B------:R-:W-:Y:S01]  /*3110*/  FSETP.GEU.AND P4, PT, R49, -126, PT ;  /* 0xc2fc00003100780b */ /* 0x000fe20003f8e000 */
[--C-:B------:R-:W-:Y:S01]  /*3120*/  FFMA R77, R38, UR13, -R24.reuse ;  /* 0x0000000d264d7c23 */ /* 0x100fe20008000818 */
[--C-:B------:R-:W-:Y:S01]  /*3130*/  FFMA R81, R43, UR16, -R24.reuse ;  /* 0x000000102b517c23 */ /* 0x100fe20008000818 */
[--C-:B------:R-:W-:Y:S01]  /*3140*/  FFMA R72, R51, UR20, -R24.reuse ;  /* 0x0000001433487c23 */ /* 0x100fe20008000818 */
[----:B------:R-:W-:Y:S01]  /*3150*/  ULDC UR6, c[0x0][0x604] ;  /* 0x0001810000067ab9 */ /* 0x000fe20000000800 */
[----:B------:R-:W-:Y:S01]  /*3160*/  @!P6 FMUL R56, R56, 0.5 ;  /* 0x3f0000003838e820 */ /* 0x000fe20000400000 */
[----:B------:R-:W3:Y:S01]  /*3170*/  MUFU.EX2 R155, R155 ;  /* 0x0000009b009b7308 */ /* 0x000ee20000000800 */
[----:B----4-:R-:W-:Y:S01]  /*3180*/  @!P5 FMUL R32, R32, R32 ;  /* 0x000000202020d220 */ /* 0x010fe20000400000 */
[----:B------:R-:W-:Y:S01]  /*3190*/  FSETP.GEU.AND P5, PT, R36, -126, PT ;  /* 0xc2fc00002400780b */ /* 0x000fe20003fae000 */
[----:B------:R-:W-:Y:S01]  /*31a0*/  ULDC UR7, c[0x0][0x604] ;  /* 0x0001810000077ab9 */ /* 0x000fe20000000800 */
[----:B------:R-:W-:Y:S01]  /*31b0*/  ULDC UR8, c[0x0][0x604] ;  /* 0x0001810000087ab9 */ /* 0x000fe20000000800 */
[----:B------:R-:W-:Y:S01]  /*31c0*/  ULDC UR9, c[0x0][0x604] ;  /* 0x0001810000097ab9 */ /* 0x000fe20000000800 */
[----:B------:R-:W-:Y:S01]  /*31d0*/  ULDC UR10, c[0x0][0x604] ;  /* 0x00018100000a7ab9 */ /* 0x000fe20000000800 */
[----:B------:R-:W-:Y:S01]  /*31e0*/  @!P4 FMUL R49, R49, 0.5 ;  /* 0x3f0000003131c820 */ /* 0x000fe20000400000 */
[----:B------:R-:W4:Y:S01]  /*31f0*/  MUFU.EX2 R40, R40 ;  /* 0x0000002800287308 */ /* 0x000f220000000800 */
[----:B-1----:R-:W-:Y:S01]  /*3200*/  @!P1 FMUL R33, R33, R33 ;  /* 0x0000002121219220 */ /* 0x002fe20000400000 */
[----:B------:R-:W-:Y:S01]  /*3210*/  FSETP.GEU.AND P1, PT, R57, -126, PT ;  /* 0xc2fc00003900780b */ /* 0x000fe20003f2e000 */
[--C-:B------:R-:W-:Y:S01]  /*3220*/  FFMA R46, R46, UR17, -R24.reuse ;  /* 0x000000112e2e7c23 */ /* 0x100fe20008000818 */
[--C-:B------:R-:W-:Y:S01]  /*3230*/  FFMA R47, R47, UR18, -R24.reuse ;  /* 0x000000122f2f7c23 */ /* 0x100fe20008000818 */
[--C-:B------:R-:W-:Y:S01]  /*3240*/  FFMA R73, R50, UR19, -R24.reuse ;  /* 0x0000001332497c23 */ /* 0x100fe20008000818 */
        /* <DEDUP_REMOVED lines=8> */
[--C-:B------:R-:W-:Y:S01]  /*32d0*/  FFMA R66, R66, UR6, -R24.reuse ;  /* 0x0000000642427c23 */ /* 0x100fe20008000818 */
[----:B------:R-:W-:Y:S01]  /*32e0*/  @!P1 FMUL R57, R57, 0.5 ;  /* 0x3f00000039399820 */ /* 0x000fe20000400000 */
[----:B------:R-:W3:Y:S01]  /*32f0*/  MUFU.EX2 R49, R49 ;  /* 0x0000003100317308 */ /* 0x000ee20000000800 */
[----:B----4-:R-:W-:Y:S01]  /*3300*/  @!P3 FMUL R40, R40, R40 ;  /* 0x000000282828b220 */ /* 0x010fe20000400000 */
[----:B------:R-:W-:Y:S01]  /*3310*/  FSETP.GEU.AND P3, PT, R65, -126, PT ;  /* 0xc2fc00004100780b */ /* 0x000fe20003f6e000 */
[--C-:B------:R-:W-:Y:S01]  /*3320*/  FFMA R67, R67, UR7, -R24.reuse ;  /* 0x0000000743437c23 */ /* 0x100fe20008000818 */
[--C-:B------:R-:W-:Y:S01]  /*3330*/  FFMA R70, R70, UR27, -R24.reuse ;  /* 0x0000001b46467c23 */ /* 0x100fe20008000818 */
[--C-:B------:R-:W-:Y:S01]  /*3340*/  FFMA R71, R71, UR28, -R24.reuse ;  /* 0x0000001c47477c23 */ /* 0x100fe20008000818 */
[--C-:B------:R-:W-:Y:S01]  /*3350*/  FFMA R74, R74, UR8, -R24.reuse ;  /* 0x000000084a4a7c23 */ /* 0x100fe20008000818 */
        /* <DEDUP_REMOVED lines=14> */
[----:B------:R-:W-:-:S02]  /*3440*/  FFMA R87, R87, UR33, -R24 ;  /* 0x0000002157577c23 */ /* 0x000fc40008000818 */
[----:B------:R-:W-:Y:S01]  /*3450*/  @!P6 FMUL R60, R60, 0.5 ;  /* 0x3f0000003c3ce820 */ /* 0x000fe20000400000 */
[----:B------:R3:W5:Y:S01]  /*3460*/  MUFU.EX2 R69, R68 ;  /* 0x0000004400457308 */ /* 0x0007620000000800 */
[----:B----4-:R-:W-:Y:S01]  /*3470*/  @!P5 FMUL R36, R36, R36 ;  /* 0x000000242424d220 */ /* 0x010fe20000400000 */
[----:B------:R-:W-:-:S05]  /*3480*/  FSETP.GEU.AND P5, PT, R61, -126, PT ;  /* 0xc2fc00003d00780b */ /* 0x000fca0003fae000 */
[----:B------:R-:W-:Y:S01]  /*3490*/  @!P4 FMUL R52, R52, 0.5 ;  /* 0x3f0000003434c820 */ /* 0x000fe20000400000 */
[----:B------:R-:W4:Y:S01]  /*34a0*/  MUFU.EX2 R65, R65 ;  /* 0x0000004100417308 */ /* 0x000f220000000800 */
[----:B-1----:R-:W-:Y:S01]  /*34b0*/  @!P1 FMUL R57, R57, R57 ;  /* 0x0000003939399220 */ /* 0x002fe20000400000 */
[----:B------:R-:W-:Y:S01]  /*34c0*/  FSETP.GEU.AND P1, PT, R48, -126, PT ;  /* 0xc2fc00003000780b */ /* 0x000fe20003f2e000 */
[----:B---3--:R-:W-:-:S04]  /*34d0*/  FFMA R68, R58, UR23, -R24 ;  /* 0x000000173a447c23 */ /* 0x008fc80008000818 */
[----:B------:R-:W-:Y:S01]  /*34e0*/  @!P5 FMUL R61, R61, 0.5 ;  /* 0x3f0000003d3dd820 */ /* 0x000fe20000400000 */
[----:B------:R-:W1:Y:S01]  /*34f0*/  MUFU.EX2 R60, R60 ;  /* 0x0000003c003c7308 */ /* 0x000e620000000800 */
[----:B-----5:R-:W-:Y:S01]  /*3500*/  @!P2 FMUL R69, R69, R69 ;  /* 0x000000454545a220 */ /* 0x020fe20000400000 */
[----:B------:R-:W-:-:S05]  /*3510*/  FSETP.GEU.AND P2, PT, R45, -126, PT ;  /* 0xc2fc00002d00780b */ /* 0x000fca0003f4e000 */
[----:B------:R-:W-:Y:S01]  /*3520*/  @!P1 FMUL R48, R48, 0.5 ;  /* 0x3f00000030309820 */ /* 0x000fe20000400000 */
[----:B------:R-:W3:Y:S01]  /*3530*/  MUFU.EX2 R52, R52 ;  /* 0x0000003400347308 */ /* 0x000ee20000000800 */
[----:B----4-:R-:W-:Y:S01]  /*3540*/  @!P3 FMUL R65, R65, R65 ;  /* 0x000000414141b220 */ /* 0x010fe20000400000 */
[----:B------:R-:W-:-:S05]  /*3550*/  FSETP.GEU.AND P3, PT, R53, -126, PT ;  /* 0xc2fc00003500780b */ /* 0x000fca0003f6e000 */
[----:B------:R-:W-:Y:S01]  /*3560*/  @!P2 FMUL R45, R45, 0.5 ;  /* 0x3f0000002d2da820 */ /* 0x000fe20000400000 */
[----:B------:R-:W4:Y:S01]  /*3570*/  MUFU.EX2 R61, R61 ;  /* 0x0000003d003d7308 */ /* 0x000f220000000800 */
[----:B-1----:R-:W-:Y:S01]  /*3580*/  @!P6 FMUL R60, R60, R60 ;  /* 0x0000003c3c3ce220 */ /* 0x002fe20000400000 */
[----:B------:R-:W-:-:S05]  /*3590*/  FSETP.GEU.AND P6, PT, R44, -126, PT ;  /* 0xc2fc00002c00780b */ /* 0x000fca0003fce000 */
[----:B------:R-:W-:Y:S01]  /*35a0*/  @!P3 FMUL R53, R53, 0.5 ;  /* 0x3f0000003535b820 */ /* 0x000fe20000400000 */
[----:B------:R-:W1:Y:S01]  /*35b0*/  MUFU.EX2 R48, R48 ;  /* 0x0000003000307308 */ /* 0x000e620000000800 */
[----:B---3--:R-:W-:Y:S01]  /*35c0*/  @!P4 FMUL R52, R52, R52 ;  /* 0x000000343434c220 */ /* 0x008fe20000400000 */
        /* <DEDUP_REMOVED lines=14> */
[----:B------:R3:W5:Y:S01]  /*36b0*/  MUFU.EX2 R64, R26 ;  /* 0x0000001a00407308 */ /* 0x0007620000000800 */
[----:B----4-:R-:W-:Y:S01]  /*36c0*/  @!P3 FMUL R53, R53, R53 ;  /* 0x000000353535b220 */ /* 0x010fe20000400000 */
[----:B------:R-:W-:-:S05]  /*36d0*/  FSETP.GEU.AND P3, PT, R76, -126, PT ;  /* 0xc2fc00004c00780b */ /* 0x000fca0003f6e000 */
[----:B------:R-:W-:Y:S01]  /*36e0*/  @!P2 FMUL R25, R25, 0.5 ;  /* 0x3f0000001919a820 */ /* 0x000fe20000400000 */
[----:B------:R4:W2:Y:S01]  /*36f0*/  MUFU.EX2 R31, R27 ;  /* 0x0000001b001f7308 */ /* 0x0008a20000000800 */
[--C-:B---3--:R-:W-:Y:S01]  /*3700*/  FFMA R26, R35, UR12, -R24.reuse ;  /* 0x0000000c231a7c23 */ /* 0x108fe20008000818 */
[----:B-1----:R-:W-:Y:S01]  /*3710*/  @!P6 FMUL R44, R44, R44 ;  /* 0x0000002c2c2ce220 */ /* 0x002fe20000400000 */
[----:B------:R-:W1:Y:S04]  /*3720*/  SYNCS.PHASECHK.TRANS64.TRYWAIT P6, [R2+URZ+0x1f808], R89 ;  /* 0x01f80859020075a7 */ /* 0x000e6800080c017f */
[----:B------:R-:W-:Y:S01]  /*3730*/  @!P3 FMUL R76, R76, 0.5 ;  /* 0x3f0000004c4cb820 */ /* 0x000fe20000400000 */
[----:B------:R3:W3:Y:S01]  /*3740*/  MUFU.EX2 R34, R30 ;  /* 0x0000001e00227308 */ /* 0x0006e20000000800 */
[----:B-----5:R-:W-:Y:S01]  /*3750*/  @!P4 FMUL R64, R64, R64 ;  /* 0x000000404040c220 */ /* 0x020fe20000400000 */
[----:B------:R-:W-:Y:S01]  /*3760*/  FSETP.GEU.AND P4, PT, R26, -126, PT ;  /* 0xc2fc00001a00780b */ /* 0x000fe20003f8e000 */
[----:B----4-:R-:W-:-:S05]  /*3770*/  FFMA R27, R42, UR15, -R24 ;  /* 0x0000000f2a1b7c23 */ /* 0x010fca0008000818 */
[----:B------:R4:W5:Y:S01]  /*3780*/  MUFU.EX2 R35, R25 ;  /* 0x0000001900237308 */ /* 0x0009620000000800 */
[----:B--2---:R-:W-:Y:S01]  /*3790*/  @!P5 FMUL R31, R31, R31 ;  /* 0x0000001f1f1fd220 */ /* 0x004fe20000400000 */
[----:B------:R-:W-:Y:S01]  /*37a0*/  FSETP.GEU.AND P5, PT, R77, -126, PT ;  /* 0xc2fc00004d00780b */ /* 0x000fe20003fae000 */
[----:B---3--:R-:W-:-:S04]  /*37b0*/  FFMA R30, R55, UR22, -R24 ;  /* 0x00000016371e7c23 */ /* 0x008fc80008000818 */
[----:B------:R-:W-:Y:S01]  /*37c0*/  @!P4 FMUL R26, R26, 0.5 ;  /* 0x3f0000001a1ac820 */ /* 0x000fe20000400000 */
[----:B------:R-:W2:Y:S01]  /*37d0*/  MUFU.EX2 R38, R76 ;  /* 0x0000004c00267308 */ /* 0x000ea20000000800 */
[----:B------:R-:W-:Y:S01]  /*37e0*/  @!P1 FMUL R34, R34, R34 ;  /* 0x0000002222229220 */ /* 0x000fe20000400000 */
[----:B------:R-:W-:Y:S02]  /*37f0*/  FSETP.GEU.AND P1, PT, R80, -126, PT ;  /* 0xc2fc00005000780b */ /* 0x000fe40003f2e000 */
[----:B----4-:R-:W-:-:S03]  /*3800*/  P2R R25, PR, RZ, 0x20 ;  /* 0x00000020ff197803 */ /* 0x010fc60000000000 */
[----:B------:R-:W-:Y:S01]  /*3810*/  @!P5 FMUL R77, R77, 0.5 ;  /* 0x3f0000004d4dd820 */ /* 0x000fe20000400000 */
[----:B------:R-:W3:Y:S01]  /*3820*/  MUFU.EX2 R43, R26 ;  /* 0x0000001a002b7308 */ /* 0x000ee20000000800 */
[----:B-----5:R-:W-:Y:S01]  /*3830*/  @!P2 FMUL R35, R35, R35 ;  /* 0x000000232323a220 */ /* 0x020fe20000400000 */
[----:B------:R-:W-:Y:S02]  /*3840*/  FSETP.GEU.AND P2, PT, R27, -126, PT ;  /* 0xc2fc00001b00780b */ /* 0x000fe40003f4e000 */
[----:B------:R-:W-:-:S03]  /*3850*/  FSETP.GEU.AND P5, PT, R47, -126, PT ;  /* 0xc2fc00002f00780b */ /* 0x000fc60003fae000 */
[----:B------:R-:W-:Y:S01]  /*3860*/  @!P1 FMUL R80, R80, 0.5 ;  /* 0x3f00000050509820 */ /* 0x000fe20000400000 */
[----:B------:R4:W1:Y:S01]  /*3870*/  MUFU.EX2 R39, R77 ;  /* 0x0000004d00277308 */ /* 0x0008620000000800 */
[----:B--2---:R-:W-:Y:S01]  /*3880*/  @!P3 FMUL R38, R38, R38 ;  /* 0x000000262626b220 */ /* 0x004fe20000400000 */
[----:B------:R-:W-:-:S05]  /*3890*/  FSETP.GEU.AND P3, PT, R81, -126, PT ;  /* 0xc2fc00005100780b */ /* 0x000fca0003f6e000 */
[----:B------:R-:W-:Y:S01]  /*38a0*/  @!P2 FMUL R27, R27, 0.5 ;  /* 0x3f0000001b1ba820 */ /* 0x000fe20000400000 */
[----:B------:R4:W2:Y:S01]  /*38b0*/  MUFU.EX2 R42, R80 ;  /* 0x00000050002a7308 */ /* 0x0008a20000000800 */
[----:B---3--:R-:W-:Y:S01]  /*38c0*/  @!P4 FMUL R43, R43, R43 ;  /* 0x0000002b2b2bc220 */ /* 0x008fe20000400000 */
[----:B------:R-:W-:-:S05]  /*38d0*/  FSETP.GEU.AND P4, PT, R46, -126, PT ;  /* 0xc2fc00002e00780b */ /* 0x000fca0003f8e000 */
[----:B------:R-:W-:Y:S01]  /*38e0*/  @!P3 FMUL R81, R81, 0.5 ;  /* 0x3f0000005151b820 */ /* 0x000fe20000400000 */
[----:B------:R4:W3:Y:S01]  /*38f0*/  MUFU.EX2 R51, R27 ;  /* 0x0000001b00337308 */ /* 0x0008e20000000800 */
[----:B-1----:R-:W-:Y:S06]  /*3900*/  @!P6 BRA `(.L_x_23) ;  /* 0x0000008800ece947 */ /* 0x002fec0003800000 */
.L_x_76:
[----:B------:R-:W-:Y:S01]  /*3910*/  ISETP.NE.AND P6, PT, R25, RZ, PT ;  /* 0x000000ff1900720c */ /* 0x000fe20003fc5270 */
[----:B------:R-:W-:Y:S01]  /*3920*/  UIADD3 UR6, UR61, 0x700, URZ ;  /* 0x000007003d067890 */ /* 0x000fe2000fffe03f */
[----:B------:R-:W-:Y:S01]  /*3930*/  F2FP.BF16.F32.PACK_AB R24, R29, R28 ;  /* 0x0000001c1d18723e */ /* 0x000fe200000010ff */
[----:B------:R-:W-:Y:S01]  /*3940*/  UMOV UR7, 0xc0000010 ;  /* 0xc000001000077882 */ /* 0x000fe20000000000 */
[----:B------:R-:W-:Y:S01]  /*3950*/  F2FP.BF16.F32.PACK_AB R26, R154, R21 ;  /* 0x000000159a1a723e */ /* 0x000fe200000010ff */
[----:B------:R-:W-:Y:S01]  /*3960*/  UIADD3 UR8, UR61, 0x800, URZ ;  /* 0x000008003d087890 */ /* 0x000fe2000fffe03f */
[----:B------:R-:W-:Y:S01]  /*3970*/  F2FP.BF16.F32.PACK_AB R25, R31, R64 ;  /* 0x000000401f19723e */ /* 0x000fe200000010ff */
[----:B------:R-:W-:Y:S01]  /*3980*/  UMOV UR15, 0xc0000010 ;  /* 0xc0000010000f7882 */ /* 0x000fe20000000000 */
[----:B----4-:R-:W-:Y:S01]  /*3990*/  F2FP.BF16.F32.PACK_AB R27, R35, R34 ;  /* 0x00000022231b723e */ /* 0x010fe200000010ff */
[----:B------:R-:W-:Y:S01]  /*39a0*/  UIADD3 UR10, UR61, 0x900, URZ ;  /* 0x000009003d0a7890 */ /* 0x000fe2000fffe03f */
[----:B--2---:R-:W-:Y:S01]  /*39b0*/  @!P1 FMUL R42, R42, R42 ;  /* 0x0000002a2a2a9220 */ /* 0x004fe20000400000 */
[----:B------:R-:W-:Y:S01]  /*39c0*/  UMOV UR11, 0xc0000010 ;  /* 0xc0000010000b7882 */ /* 0x000fe20000000000 */
[----:B------:R-:W-:Y:S01]  /*39d0*/  WARPGROUP.ARRIVE ;  /* 0x00000000000079c5 */ /* 0x000fe20000000000 */
[----:B------:R-:W-:Y:S01]  /*39e0*/  UMOV UR14, UR8 ;  /* 0x00000008000e7c82 */ /* 0x000fe20008000000 */
[----:B------:R-:W-:Y:S01]  /*39f0*/  UIADD3 UR8, UR61, 0xb00, URZ ;  /* 0x00000b003d087890 */ /* 0x000fe2000fffe03f */
[----:B------:R-:W-:Y:S01]  /*3a00*/  @!P6 FMUL R39, R39, R39 ;  /* 0x000000272727e220 */ /* 0x000fe20000400000 */
[----:B------:R-:W-:Y:S01]  /*3a10*/  @!P4 FMUL R46, R46, 0.5 ;  /* 0x3f0000002e2ec820 */ /* 0x000fe20000400000 */
[----:B------:R-:W-:Y:S01]  /*3a20*/  @!P5 FMUL R47, R47, 0.5 ;  /* 0x3f0000002f2fd820 */ /* 0x000fe20000400000 */
[----:B------:R-:W-:Y:S01]  /*3a30*/  HGMMA.64x16x16.F32.BF16 R136, R24, gdesc[UR4].tnspB, RZ, !UPT, gsb0 ;  /* 0x4020000418887df0 */ /* 0x000fe2000c0018ff */
[----:B------:R-:W-:Y:S01]  /*3a40*/  UIADD3 UR6, UR61, 0xa00, URZ ;  /* 0x00000a003d067890 */ /* 0x000fe2000fffe03f */
[----:B------:R-:W1:Y:S01]  /*3a50*/  MUFU.EX2 R54, R81 ;  /* 0x0000005100367308 */ /* 0x000e620000000800 */
[----:B------:R-:W-:Y:S01]  /*3a60*/  UMOV UR7, 0xc0000010 ;  /* 0xc000001000077882 */ /* 0x000fe20000000000 */
[----:B---3--:R-:W-:Y:S01]  /*3a70*/  @!P2 FMUL R51, R51, R51 ;  /* 0x000000333333a220 */ /* 0x008fe20000400000 */
[----:B------:R-:W-:Y:S01]  /*3a80*/  FSETP.GEU.AND P6, PT, R73, -126, PT ;  /* 0xc2fc00004900780b */ /* 0x000fe20003fce000 */
[----:B------:R-:W-:Y:S01]  /*3a90*/  FADD R21, R21, R40 ;  /* 0x0000002815157221 */ /* 0x000fe20000000000 */
[----:B------:R-:W-:Y:S01]  /*3aa0*/  FSETP.GEU.AND P2, PT, R50, -126, PT ;  /* 0xc2fc00003200780b */ /* 0x000fe20003f4e000 */
[----:B------:R-:W-:Y:S01]  /*3ab0*/  FADD R154, R154, R49 ;  /* 0x000000319a9a7221 */ /* 0x000fe20000000000 */
[----:B------:R-:W-:Y:S01]  /*3ac0*/  FSETP.GEU.AND P1, PT, R72, -126, PT ;  /* 0xc2fc00004800780b */ /* 0x000fe20003f2e000 */
[----:B------:R-:W2:Y:S08]  /*3ad0*/  MUFU.EX2 R46, R46 ;  /* 0x0000002e002e7308 */ /* 0x000eb00000000800 */
[----:B------:R-:W3:Y:S01]  /*3ae0*/  MUFU.EX2 R47, R47 ;  /* 0x0000002f002f7308 */ /* 0x000ee20000000800 */
[----:B-1----:R-:W-:Y:S01]  /*3af0*/  @!P3 FMUL R54, R54, R54 ;  /* 0x000000363636b220 */ /* 0x002fe20000400000 */
[----:B------:R-:W-:Y:S01]  /*3b00*/  FSETP.GEU.AND P3, PT, R30, -126, PT ;  /* 0xc2fc00001e00780b */ /* 0x000fe20003f6e000 */
[----:B------:R-:W-:Y:S01]  /*3b10*/  @!P6 FMUL R73, R73, 0.5 ;  /* 0x3f0000004949e820 */ /* 0x000fe20000400000 */
[----:B------:R-:W-:Y:S01]  /*3b20*/  @!P2 FMUL R50, R50, 0.5 ;  /* 0x3f0000003232a820 */ /* 0x000fe20000400000 */
[----:B------:R-:W-:-:S03]  /*3b30*/  @!P1 FMUL R72, R72, 0.5 ;  /* 0x3f00000048489820 */ /* 0x000fc60000400000 */
[----:B------:R-:W1:Y:S01]  /*3b40*/  MUFU.EX2 R55, R73 ;  /* 0x0000004900377308 */ /* 0x000e620000000800 */
[----:B--2---:R-:W-:Y:S01]  /*3b50*/  @!P4 FMUL R46, R46, R46 ;  /* 0x0000002e2e2ec220 */ /* 0x004fe20000400000 */
[----:B------:R-:W-:-:S05]  /*3b60*/  FSETP.GEU.AND P4, PT, R68, -126, PT ;  /* 0xc2fc00004400780b */ /* 0x000fca0003f8e000 */
[----:B------:R-:W-:Y:S01]  /*3b70*/  @!P3 FMUL R30, R30, 0.5 ;  /* 0x3f0000001e1eb820 */ /* 0x000fe20000400000 */
[----:B------:R-:W2:Y:S01]  /*3b80*/  MUFU.EX2 R58, R72 ;  /* 0x00000048003a7308 */ /* 0x000ea20000000800 */
[----:B---3--:R-:W-:Y:S01]  /*3b90*/  @!P5 FMUL R47, R47, R47 ;  /* 0x0000002f2f2fd220 */ /* 0x008fe20000400000 */
[----:B------:R-:W-:-:S05]  /*3ba0*/  FSETP.GEU.AND P5, PT, R59, -126, PT ;  /* 0xc2fc00003b00780b */ /* 0x000fca0003fae000 */
[----:B------:R-:W-:Y:S01]  /*3bb0*/  @!P4 FMUL R68, R68, 0.5 ;  /* 0x3f0000004444c820 */ /* 0x000fe20000400000 */
[----:B------:R-:W-:Y:S02]  /*3bc0*/  WARPGROUP.DEPBAR.LE gsb0, 0x0 ;  /* 0x00008000000079c5 */ /* 0x000fe40000010000 */
[----:B------:R-:W-:Y:S01]  /*3bd0*/  WARPGROUP.ARRIVE ;  /* 0x00000000000079c5 */ /* 0x000fe20000000000 */
[----:B------:R-:W3:Y:S01]  /*3be0*/  MUFU.EX2 R50, R50 ;  /* 0x0000003200327308 */ /* 0x000ee20000000800 */
[----:B-1----:R-:W-:Y:S01]  /*3bf0*/  @!P6 FMUL R55, R55, R55 ;  /* 0x000000373737e220 */ /* 0x002fe20000400000 */
[----:B------:R-:W-:Y:S02]  /*3c00*/  FSETP.GEU.AND P6, PT, R62, -126, PT ;  /* 0xc2fc00003e00780b */ /* 0x000fe40003fce000 */
[----:B------:R-:W-:Y:S01]  /*3c10*/  @!P5 FMUL R59, R59, 0.5 ;  /* 0x3f0000003b3bd820 */ /* 0x000fe20000400000 */
[----:B------:R-:W-:Y:S01]  /*3c20*/  HGMMA.64x16x16.F32.BF16 R128, R24, gdesc[UR12].tnspB, RZ, !UPT, gsb0 ;  /* 0x4020000c18807df0 */ /* 0x000fe2000c0018ff */
[----:B------:R-:W-:Y:S01]  /*3c30*/  UMOV UR14, UR8 ;  /* 0x00000008000e7c82 */ /* 0x000fe20008000000 */
[----:B------:R-:W-:Y:S01]  /*3c40*/  UMOV UR15, 0xc0000010 ;  /* 0xc0000010000f7882 */ /* 0x000fe20000000000 */
[----:B------:R-:W-:Y:S01]  /*3c50*/  UIADD3 UR8, UR61, 0x820, URZ ;  /* 0x000008203d087890 */ /* 0x000fe2000fffe03f */
[----:B------:R1:W4:Y:S01]  /*3c60*/  MUFU.EX2 R73, R30 ;  /* 0x0000001e00497308 */ /* 0x0003220000000800 */
[----:B--2---:R-:W-:Y:S01]  /*3c70*/  @!P1 FMUL R58, R58, R58 ;  /* 0x0000003a3a3a9220 */ /* 0x004fe20000400000 */
[----:B------:R-:W-:-:S04]  /*3c80*/  FSETP.GEU.AND P1, PT, R63, -126, PT ;  /* 0xc2fc00003f00780b */ /* 0x000fc80003f2e000 */
[----:B------:R-:W-:Y:S01]  /*3c90*/  @!P6 FMUL R62, R62, 0.5 ;  /* 0x3f0000003e3ee820 */ /* 0x000fe20000400000 */
[----:B---3--:R-:W-:Y:S01]  /*3ca0*/  @!P2 FMUL R50, R50, R50 ;  /* 0x000000323232a220 */ /* 0x008fe20000400000 */
[----:B------:R-:W2:Y:S01]  /*3cb0*/  MUFU.EX2 R157, R68 ;  /* 0x00000044009d7308 */ /* 0x000ea20000000800 */
[----:B-1----:R-:W-:Y:S02]  /*3cc0*/  F2FP.BF16.F32.PACK_AB R30, R49, R40 ;  /* 0x00000028311e723e */ /* 0x002fe400000010ff */
[----:B------:R-:W-:-:S04]  /*3cd0*/  FSETP.GEU.AND P2, PT, R66, -126, PT ;  /* 0xc2fc00004200780b */ /* 0x000fc80003f4e000 */
[----:B------:R-:W-:Y:S01]  /*3ce0*/  @!P1 FMUL R63, R63, 0.5 ;  /* 0x3f0000003f3f9820 */ /* 0x000fe20000400000 */
[----:B----4-:R-:W-:Y:S01]  /*3cf0*/  @!P3 FMUL R73, R73, R73 ;  /* 0x000000494949b220 */ /* 0x010fe20000400000 */
[----:B------:R1:W3:Y:S01]  /*3d00*/  MUFU.EX2 R72, R59 ;  /* 0x0000003b00487308 */ /* 0x0002e20000000800 */
[----:B------:R-:W-:-:S06]  /*3d10*/  FSETP.GEU.AND P3, PT, R67, -126, PT ;  /* 0xc2fc00004300780b */ /* 0x000fcc0003f6e000 */
[----:B------:R-:W-:Y:S01]  /*3d20*/  @!P2 FMUL R66, R66, 0.5 ;  /* 0x3f0000004242a820 */ /* 0x000fe20000400000 */
[----:B------:R-:W4:Y:S01]  /*3d30*/  MUFU.EX2 R77, R62 ;  /* 0x0000003e004d7308 */ /* 0x000f220000000800 */
[----:B--2---:R-:W-:Y:S01]  /*3d40*/  @!P4 FMUL R157, R157, R157 ;  /* 0x0000009d9d9dc220 */ /* 0x004fe20000400000 */
[----:B------:R-:W-:Y:S01]  /*3d50*/  ISETP.GE.AND P4, PT, R23, 0x81, PT ;  /* 0x000000811700780c */ /* 0x000fe20003f86270 */
[----:B------:R-:W-:Y:S01]  /*3d60*/  FADD R23, R28, R155 ;  /* 0x0000009b1c177221 */ /* 0x000fe20000000000 */
[----:B-1----:R-:W-:Y:S01]  /*3d70*/  FADD R59, R29, R56 ;  /* 0x000000381d3b7221 */ /* 0x002fe20000000000 */
[----:B------:R-:W-:Y:S01]  /*3d80*/  F2FP.BF16.F32.PACK_AB R28, R56, R155 ;  /* 0x0000009b381c723e */ /* 0x000fe200000010ff */
[----:B------:R-:W-:Y:S01]  /*3d90*/  @!P3 FMUL R67, R67, 0.5 ;  /* 0x3f0000004343b820 */ /* 0x000fe20000400000 */
[----:B------:R-:W-:Y:S01]  /*3da0*/  FADD R64, R64, R157 ;  /* 0x0000009d40407221 */ /* 0x000fe20000000000 */
[----:B------:R-:W1:Y:S01]  /*3db0*/  MUFU.EX2 R68, R63 ;  /* 0x0000003f00447308 */ /* 0x000e620000000800 */
[----:B---3--:R-:W-:Y:S01]  /*3dc0*/  @!P5 FMUL R72, R72, R72 ;  /* 0x000000484848d220 */ /* 0x008fe20000400000 */
[----:B------:R-:W-:Y:S01]  /*3dd0*/  FSETP.GEU.AND P5, PT, R70, -126, PT ;  /* 0xc2fc00004600780b */ /* 0x000fe20003fae000 */
[----:B------:R-:W-:-:S02]  /*3de0*/  WARPGROUP.DEPBAR.LE gsb0, 0x0 ;  /* 0x00008000000079c5 */ /* 0x000fc40000010000 */
[----:B------:R-:W-:Y:S01]  /*3df0*/  WARPGROUP.ARRIVE ;  /* 0x00000000000079c5 */ /* 0x000fe20000000000 */
[----:B------:R-:W-:Y:S01]  /*3e00*/  FADD R40, R31, R72 ;  /* 0x000000481f287221 */ /* 0x000fe20000000000 */
[----:B------:R-:W-:Y:S01]  /*3e10*/  F2FP.BF16.F32.PACK_AB R29, R72, R157 ;  /* 0x0000009d481d723e */ /* 0x000fe200000010ff */
[----:B----4-:R-:W-:Y:S01]  /*3e20*/  @!P6 FMUL R77, R77, R77 ;  /* 0x0000004d4d4de220 */ /* 0x010fe20000400000 */
[----:B------:R-:W-:Y:S01]  /*3e30*/  FSETP.GEU.AND P6, PT, R71, -126, PT ;  /* 0xc2fc00004700780b */ /* 0x000fe20003fce000 */
[----:B------:R-:W2:Y:S01]  /*3e40*/  MUFU.EX2 R81, R66 ;  /* 0x0000004200517308 */ /* 0x000ea20000000800 */
[----:B------:R-:W-:Y:S01]  /*3e50*/  HGMMA.64x16x16.F32.BF16 R120, R24, gdesc[UR8].tnspB, RZ, !UPT, gsb0 ;  /* 0x4020000818787df0 */ /* 0x000fe2000c0018ff */
[----:B------:R-:W-:Y:S01]  /*3e60*/  UIADD3 UR10, UR61, 0xc00, URZ ;  /* 0x00000c003d0a7890 */ /* 0x000fe2000fffe03f */
[----:B------:R-:W-:Y:S01]  /*3e70*/  FADD R34, R34, R77 ;  /* 0x0000004d22227221 */ /* 0x000fe20000000000 */
[----:B------:R-:W-:Y:S01]  /*3e80*/  UMOV UR11, 0xc0000010 ;  /* 0xc0000010000b7882 */ /* 0x000fe20000000000 */
[----:B------:R-:W-:Y:S01]  /*3e90*/  @!P5 FMUL R70, R70, 0.5 ;  /* 0x3f0000004646d820 */ /* 0x000fe20000400000 */
[----:B-1----:R-:W-:Y:S01]  /*3ea0*/  @!P1 FMUL R68, R68, R68 ;  /* 0x0000004444449220 */ /* 0x002fe20000400000 */
[----:B------:R-:W-:Y:S01]  /*3eb0*/  FSETP.GEU.AND P1, PT, R74, -126, PT ;  /* 0xc2fc00004a00780b */ /* 0x000fe20003f2e000 */
[----:B------:R-:W1:Y:S02]  /*3ec0*/  MUFU.EX2 R56, R67 ;  /* 0x0000004300387308 */ /* 0x000e640000000800 */
[----:B------:R-:W-:Y:S01]  /*3ed0*/  FADD R35, R35, R68 ;  /* 0x0000004423237221 */ /* 0x000fe20000000000 */
[----:B------:R-:W-:Y:S01]  /*3ee0*/  F2FP.BF16.F32.PACK_AB R31, R68, R77 ;  /* 0x0000004d441f723e */ /* 0x000fe200000010ff */
[----:B------:R-:W-:-:S04]  /*3ef0*/  @!P6 FMUL R71, R71, 0.5 ;  /* 0x3f0000004747e820 */ /* 0x000fc80000400000 */
[----:B------:R-:W3:Y:S01]  /*3f00*/  MUFU.EX2 R70, R70 ;  /* 0x0000004600467308 */ /* 0x000ee20000000800 */
[----:B--2---:R-:W-:Y:S01]  /*3f10*/  @!P2 FMUL R81, R81, R81 ;  /* 0x000000515151a220 */ /* 0x004fe20000400000 */
[----:B------:R-:W-:Y:S02]  /*3f20*/  FSETP.GEU.AND P2, PT, R75, -126, PT ;  /* 0xc2fc00004b00780b */ /* 0x000fe40003f4e000 */
[----:B------:R-:W-:-:S04]  /*3f30*/  @!P1 FMUL R74, R74, 0.5 ;  /* 0x3f0000004a4a9820 */ /* 0x000fc80000400000 */
[----:B------:R-:W2:Y:S01]  /*3f40*/  MUFU.EX2 R71, R71 ;  /* 0x0000004700477308 */ /* 0x000ea20000000800 */
        /* <DEDUP_REMOVED lines=8> */
[----:B--2---:R-:W-:Y:S01]  /*3fd0*/  @!P6 FMUL R71, R71, R71 ;  /* 0x000000474747e220 */ /* 0x004fe20000400000 */
[----:B------:R-:W-:Y:S01]  /*3fe0*/  FSETP.GEU.AND P6, PT, R85, -126, PT ;  /* 0xc2fc00005500780b */ /* 0x000fe20003fce000 */
[----:B------:R-:W-:Y:S02]  /*3ff0*/  WARPGROUP.DEPBAR.LE gsb0, 0x0 ;  /* 0x00008000000079c5 */ /* 0x000fe40000010000 */
[----:B------:R-:W-:Y:S02]  /*4000*/  WARPGROUP.ARRIVE ;  /* 0x00000000000079c5 */ /* 0x000fe40000000000 */
[----:B------:R-:W-:Y:S01]  /*4010*/  @!P5 FMUL R79, R79, 0.5 ;  /* 0x3f0000004f4fd820 */ /* 0x000fe20000400000 */
[----:B-1----:R-:W-:Y:S01]  /*4020*/  @!P1 FMUL R74, R74, R74 ;  /* 0x0000004a4a4a9220 */ /* 0x002fe20000400000 */
[----:B------:R-:W-:-:S02]  /*4030*/  FSETP.GEU.AND P1, PT, R82, -126, PT ;  /* 0xc2fc00005200780b */ /* 0x000fc40003f2e000 */
[----:B------:R-:W-:Y:S01]  /*4040*/  HGMMA.64x16x16.F32.BF16 R112, R24, gdesc[UR4].tnspB, RZ, !UPT, gsb0 ;  /* 0x4020000418707df0 */ /* 0x000fe2000c0018ff */
[----:B------:R-:W-:Y:S01]  /*4050*/  UIADD3 UR6, UR61, 0xd00, URZ ;  /* 0x00000d003d067890 */ /* 0x000fe2000fffe03f */
[----:B------:R-:W-:Y:S02]  /*4060*/  UMOV UR7, 0xc0000010 ;  /* 0xc000001000077882 */ /* 0x000fe40000000000 */
[----:B------:R-:W-:Y:S01]  /*4070*/  @!P6 FMUL R85, R85, 0.5 ;  /* 0x3f0000005555e820 */ /* 0x000fe20000400000 */
[----:B---3--:R-:W-:Y:S01]  /*4080*/  @!P2 FMUL R75, R75, R75 ;  /* 0x0000004b4b4ba220 */ /* 0x008fe20000400000 */
[----:B------:R-:W-:-:S05]  /*4090*/  FSETP.GEU.AND P2, PT, R83, -126, PT ;  /* 0xc2fc00005300780b */ /* 0x000fca0003f4e000 */
[----:B------:R-:W-:-:S06]  /*40a0*/  @!P1 FMUL R82, R82, 0.5 ;  /* 0x3f00000052529820 */ /* 0x000fcc0000400000 */
[----:B------:R-:W1:Y:S02]  /*40b0*/  MUFU.EX2 R82, R82 ;  /* 0x0000005200527308 */ /* 0x000e640000000800 */
[----:B------:R-:W-:-:S06]  /*40c0*/  @!P2 FMUL R83, R83, 0.5 ;  /* 0x3f0000005353a820 */ /* 0x000fcc0000400000 */
[----:B------:R-:W2:Y:S01]  /*40d0*/  MUFU.EX2 R83, R83 ;  /* 0x0000005300537308 */ /* 0x000ea20000000800 */
[----:B-1----:R-:W-:Y:S01]  /*40e0*/  @!P1 FMUL R82, R82, R82 ;  /* 0x0000005252529220 */ /* 0x002fe20000400000 */
[----:B------:R-:W-:Y:S02]  /*40f0*/  WARPGROUP.DEPBAR.LE gsb0, 0x0 ;  /* 0x00008000000079c5 */ /* 0x000fe40000010000 */
[----:B------:R-:W-:Y:S01]  /*4100*/  WARPGROUP.ARRIVE ;  /* 0x00000000000079c5 */ /* 0x000fe20000000000 */
[----:B--2---:R-:W-:-:S05]  /*4110*/  @!P2 FMUL R83, R83, R83 ;  /* 0x000000535353a220 */ /* 0x004fca0000400000 */
[----:B------:R-:W-:Y:S01]  /*4120*/  HGMMA.64x16x16.F32.BF16 R104, R24, gdesc[UR12].tnspB, RZ, !UPT, gsb0 ;  /* 0x4020000c18687df0 */ /* 0x000fe2000c0018ff */
[----:B------:R-:W-:Y:S01]  /*4130*/  UMOV UR14, UR8 ;  /* 0x00000008000e7c82 */ /* 0x000fe20008000000 */
[----:B------:R-:W-:Y:S01]  /*4140*/  UMOV UR15, 0xc0000010 ;  /* 0xc0000010000f7882 */ /* 0x000fe20000000000 */
[----:B------:R-:W-:Y:S01]  /*4150*/  UIADD3 UR8, UR61, 0xb20, URZ ;  /* 0x00000b203d087890 */ /* 0x000fe2000fffe03f */
[----:B------:R-:W-:Y:S02]  /*4160*/  WARPGROUP.DEPBAR.LE gsb0, 0x0 ;  /* 0x00008000000079c5 */ /* 0x000fe40000010000 */
[----:B------:R-:W-:-:S06]  /*4170*/  WARPGROUP.ARRIVE ;  /* 0x00000000000079c5 */ /* 0x000fcc0000000000 */
[----:B------:R-:W-:Y:S01]  /*4180*/  HGMMA.64x16x16.F32.BF16 R96, R24, gdesc[UR8].tnspB, RZ, !UPT, gsb0 ;  /* 0x4020000818607df0 */ /* 0x000fe2000c0018ff */
[----:B------:R-:W-:Y:S01]  /*4190*/  UIADD3 UR10, UR61, 0x920, URZ ;  /* 0x000009203d0a7890 */ /* 0x000fe2000fffe03f */
[----:B------:R-:W-:Y:S01]  /*41a0*/  UMOV UR11, 0xc0000010 ;  /* 0xc0000010000b7882 */ /* 0x000fe20000000000 */
[----:B------:R-:W-:Y:S02]  /*41b0*/  WARPGROUP.DEPBAR.LE gsb0, 0x0 ;  /* 0x00008000000079c5 */ /* 0x000fe40000010000 */
[----:B------:R-:W-:-:S06]  /*41c0*/  WARPGROUP.ARRIVE ;  /* 0x00000000000079c5 */ /* 0x000fcc0000000000 */
[----:B------:R-:W-:Y:S01]  /*41d0*/  HGMMA.64x16x16.F32.BF16 R88, R24, gdesc[UR4].tnspB, RZ, !UPT, gsb0 ;  /* 0x4020000418587df0 */ /* 0x000fe2000c0018ff */
[----:B------:R-:W-:Y:S01]  /*41e0*/  UIADD3 UR6, UR61, 0x720, URZ ;  /* 0x000007203d067890 */ /* 0x000fe2000fffe03f */
[----:B------:R-:W-:Y:S01]  /*41f0*/  UMOV UR7, 0xc0000010 ;  /* 0xc000001000077882 */ /* 0x000fe20000000000 */
[----:B------:R-:W-:Y:S02]  /*4200*/  WARPGROUP.DEPBAR.LE gsb0, 0x0 ;  /* 0x00008000000079c5 */ /* 0x000fe40000010000 */
[C---:B------:R-:W-:Y:S01]  /*4210*/  F2FP.BF16.F32.PACK_AB R24, R22.reuse, R11 ;  /* 0x0000000b1618723e */ /* 0x040fe200000010ff */
[----:B------:R-:W-:Y:S01]  /*4220*/  FADD R11, R11, R36 ;  /* 0x000000240b0b7221 */ /* 0x000fe20000000000 */
[----:B------:R-:W-:Y:S01]  /*4230*/  F2FP.BF16.F32.PACK_AB R26, R41, R20 ;  /* 0x00000014291a723e */ /* 0x000fe200000010ff */
[----:B------:R-:W-:Y:S01]  /*4240*/  FADD R22, R22, R57 ;  /* 0x0000003916167221 */ /* 0x000fe20000000000 */
[C---:B------:R-:W-:Y:S01]  /*4250*/  F2FP.BF16.F32.PACK_AB R25, R43.reuse, R38 ;  /* 0x000000262b19723e */ /* 0x040fe200000010ff */
[----:B------:R-:W-:Y:S01]  /*4260*/  FADD R43, R43, R56 ;  /* 0x000000382b2b7221 */ /* 0x000fe20000000000 */
[----:B------:R-:W-:Y:S01]  /*4270*/  F2FP.BF16.F32.PACK_AB R27, R42, R39 ;  /* 0x000000272a1b723e */ /* 0x000fe200000010ff */
[----:B------:R-:W-:Y:S01]  /*4280*/  FADD R20, R20, R69 ;  /* 0x0000004514147221 */ /* 0x000fe20000000000 */
[----:B------:R-:W-:Y:S01]  /*4290*/  FADD R41, R41, R60 ;  /* 0x0000003c29297221 */ /* 0x000fe20000000000 */
[----:B------:R-:W-:Y:S01]  /*42a0*/  FADD R38, R38, R81 ;  /* 0x0000005126267221 */ /* 0x000fe20000000000 */
[----:B------:R-:W-:Y:S01]  /*42b0*/  WARPGROUP.ARRIVE ;  /* 0x00000000000079c5 */ /* 0x000fe20000000000 */
[----:B------:R-:W-:Y:S01]  /*42c0*/  FADD R39, R39, R70 ;  /* 0x0000004627277221 */ /* 0x000fe20000000000 */
[----:B------:R-:W-:-:S04]  /*42d0*/  FADD R42, R42, R71 ;  /* 0x000000472a2a7221 */ /* 0x000fc80000000000 */
[----:B------:R-:W-:Y:S01]  /*42e0*/  HGMMA.64x16x16.F32.BF16 R136, R24, gdesc[UR4].tnspB, R136, gsb0 ;  /* 0x4020000418887df0 */ /* 0x000fe20008001888 */
[----:B------:R-:W-:Y:S01]  /*42f0*/  UIADD3 UR6, UR61, 0xa20, URZ ;  /* 0x00000a203d067890 */ /* 0x000fe2000fffe03f */
[----:B------:R-:W-:Y:S01]  /*4300*/  UMOV UR7, 0xc0000010 ;  /* 0xc000001000077882 */ /* 0x000fe20000000000 */
[----:B------:R-:W-:Y:S02]  /*4310*/  WARPGROUP.DEPBAR.LE gsb0, 0x0 ;  /* 0x00008000000079c5 */ /* 0x000fe40000010000 */
[----:B------:R-:W-:-:S06]  /*4320*/  WARPGROUP.ARRIVE ;  /* 0x00000000000079c5 */ /* 0x000fcc0000000000 */
[----:B------:R-:W-:Y:S01]  /*4330*/  HGMMA.64x16x16.F32.BF16 R128, R24, gdesc[UR12].tnspB, R128, gsb0 ;  /* 0x4020000c18807df0 */ /* 0x000fe20008001880 */
[----:B------:R-:W-:Y:S01]  /*4340*/  UMOV UR14, UR8 ;  /* 0x00000008000e7c82 */ /* 0x000fe20008000000 */
[----:B------:R-:W-:Y:S01]  /*4350*/  UMOV UR15, 0xc0000010 ;  /* 0xc0000010000f7882 */ /* 0x000fe20000000000 */
[----:B------:R-:W-:Y:S01]  /*4360*/  UIADD3 UR8, UR61, 0x840, URZ ;  /* 0x000008403d087890 */ /* 0x000fe2000fffe03f */
[----:B------:R-:W-:Y:S02]  /*4370*/  WARPGROUP.DEPBAR.LE gsb0, 0x0 ;  /* 0x00008000000079c5 */ /* 0x000fe40000010000 */
[----:B------:R-:W-:-:S06]  /*4380*/  WARPGROUP.ARRIVE ;  /* 0x00000000000079c5 */ /* 0x000fcc0000000000 */
[----:B------:R-:W-:Y:S01]  /*4390*/  HGMMA.64x16x16.F32.BF16 R120, R24, gdesc[UR8].tnspB, R120, gsb0 ;  /* 0x4020000818787df0 */ /* 0x000fe20008001878 */
[----:B------:R-:W-:Y:S01]  /*43a0*/  UIADD3 UR10, UR61, 0xc20, URZ ;  /* 0x00000c203d0a7890 */ /* 0x000fe2000fffe03f */
[----:B------:R-:W-:Y:S01]  /*43b0*/  UMOV UR11, 0xc0000010 ;  /* 0xc0000010000b7882 */ /* 0x000fe20000000000 */
        /* <DEDUP_REMOVED lines=22> */
[----:B------:R-:W-:Y:S02]  /*4520*/  F2FP.BF16.F32.PACK_AB R24, R19, R12 ;  /* 0x0000000c1318723e */ /* 0x000fe400000010ff */
[C---:B------:R-:W-:Y:S01]  /*4530*/  F2FP.BF16.F32.PACK_AB R26, R37.reuse, R18 ;  /* 0x00000012251a723e */ /* 0x040fe200000010ff */
[----:B------:R-:W-:Y:S01]  /*4540*/  FADD R18, R18, R61 ;  /* 0x0000003d12127221 */ /* 0x000fe20000000000 */
[----:B------:R-:W-:Y:S01]  /*4550*/  F2FP.BF16.F32.PACK_AB R25, R54, R51 ;  /* 0x000000333619723e */ /* 0x000fe200000010ff */
[----:B------:R-:W-:Y:S01]  /*4560*/  FADD R37, R37, R48 ;  /* 0x0000003025257221 */ /* 0x000fe20000000000 */
[----:B------:R-:W-:Y:S01]  /*4570*/  F2FP.BF16.F32.PACK_AB R27, R47, R46 ;  /* 0x0000002e2f1b723e */ /* 0x000fe200000010ff */
[----:B------:R-:W-:Y:S01]  /*4580*/  FADD R51, R51, R74 ;  /* 0x0000004a33337221 */ /* 0x000fe20000000000 */
[----:B------:R-:W-:Y:S01]  /*4590*/  FADD R18, R21, R18 ;  /* 0x0000001215127221 */ /* 0x000fe20000000000 */
[----:B------:R-:W-:Y:S01]  /*45a0*/  FADD R37, R154, R37 ;  /* 0x000000259a257221 */ /* 0x000fe20000000000 */
[----:B------:R-:W-:Y:S01]  /*45b0*/  WARPGROUP.ARRIVE ;  /* 0x00000000000079c5 */ /* 0x000fe20000000000 */
[----:B------:R-:W-:-:S05]  /*45c0*/  FADD R51, R64, R51 ;  /* 0x0000003340337221 */ /* 0x000fca0000000000 */
        /* <DEDUP_REMOVED lines=36> */
[----:B------:R-:W-:Y:S01]  /*4810*/  F2FP.BF16.F32.PACK_AB R24, R15, R14 ;  /* 0x0000000e0f18723e */ /* 0x000fe200000010ff */
        /* <DEDUP_REMOVED lines=11> */
[----:B------:R-:W-:-:S03]  /*48d0*/  FADD R58, R43, R58 ;  /* 0x0000003a2b3a7221 */ /* 0x000fc60000000000 */
[----:B------:R-:W-:Y:S01]  /*48e0*/  FADD R38, R51, R38 ;  /* 0x0000002633267221 */ /* 0x000fe20000000000 */
        /* <DEDUP_REMOVED lines=36> */
[----:B------:R-:W-:Y:S01]  /*4b30*/  WARPGROUP.ARRIVE ;  /* 0x00000000000079c5 */ /* 0x000fe20000000000 */
[----:B------:R-:W-:Y:S01]  /*4b40*/  F2FP.BF16.F32.PACK_AB R24, R57, R36 ;  /* 0x000000243918723e */ /* 0x000fe200000010ff */
[----:B------:R-:W-:Y:S01]  /*4b50*/  FADD R36, R12, R65 ;  /* 0x000000410c247221 */ /* 0x000fe20000000000 */
[----:B------:R-:W-:Y:S02]  /*4b60*/  F2FP.BF16.F32.PACK_AB R26, R60, R69 ;  /* 0x000000453c1a723e */ /* 0x000fe400000010ff */
[----:B------:R-:W-:Y:S01]  /*4b70*/  F2FP.BF16.F32.PACK_AB R25, R56, R81 ;  /* 0x000000513819723e */ /* 0x000fe200000010ff */
[----:B------:R-:W-:Y:S01]  /*4b80*/  HGMMA.64x16x16.F32.BF16 R136, R28, gdesc[UR4].tnspB, R136, gsb0 ;  /* 0x402000041c887df0 */ /* 0x000fe20008001888 */
[----:B------:R-:W-:Y:S01]  /*4b90*/  UIADD3 UR6, UR61, 0xa80, URZ ;  /* 0x00000a803d067890 */ /* 0x000fe2000fffe03f */
[----:B------:R-:W-:Y:S01]  /*4ba0*/  F2FP.BF16.F32.PACK_AB R27, R71, R70 ;  /* 0x00000046471b723e */ /* 0x000fe200000010ff */
[----:B------:R-:W-:Y:S01]  /*4bb0*/  UMOV UR7, 0xc0000010 ;  /* 0xc000001000077882 */ /* 0x000fe20000000000 */
[----:B------:R-:W-:Y:S01]  /*4bc0*/  FADD R56, R19, R52 ;  /* 0x0000003413387221 */ /* 0x000fe20000000000 */
[----:B------:R-:W-:-:S03]  /*4bd0*/  FADD R23, R23, R36 ;  /* 0x0000002417177221 */ /* 0x000fc60000000000 */
[----:B------:R-:W-:Y:S01]  /*4be0*/  FADD R56, R59, R56 ;  /* 0x000000383b387221 */ /* 0x000fe20000000000 */
[----:B------:R-:W-:-:S03]  /*4bf0*/  FADD R14, R23, R14 ;  /* 0x0000000e170e7221 */ /* 0x000fc60000000000 */
[----:B------:R-:W-:Y:S01]  /*4c00*/  FADD R15, R56, R15 ;  /* 0x0000000f380f7221 */ /* 0x000fe20000000000 */
        /* <DEDUP_REMOVED lines=34> */
[----:B------:R-:W1:Y:S01]  /*4e30*/  MUFU.EX2 R29, R78 ;  /* 0x0000004e001d7308 */ /* 0x000e620000000800 */
[----:B------:R-:W-:-:S04]  /*4e40*/  FADD R31, R54, R75 ;  /* 0x0000004b361f7221 */ /* 0x000fc80000000000 */
[----:B------:R-:W-:Y:S01]  /*4e50*/  HGMMA.64x16x16.F32.BF16 R136, R24, gdesc[UR4].tnspB, R136, gsb0 ;  /* 0x4020000418887df0 */ /* 0x000fe20008001888 */
[----:B------:R-:W-:Y:S01]  /*4e60*/  UIADD3 UR6, UR61, 0xaa0, URZ ;  /* 0x00000aa03d067890 */ /* 0x000fe2000fffe03f */
[----:B------:R-:W-:Y:S01]  /*4e70*/  FADD R31, R40, R31 ;  /* 0x0000001f281f7221 */ /* 0x000fe20000000000 */
[----:B------:R-:W-:Y:S01]  /*4e80*/  UMOV UR7, 0xc0000010 ;  /* 0xc000001000077882 */ /* 0x000fe20000000000 */
[----:B------:R-:W2:Y:S02]  /*4e90*/  MUFU.EX2 R30, R79 ;  /* 0x0000004f001e7308 */ /* 0x000ea40000000800 */
[----:B------:R-:W-:Y:S01]  /*4ea0*/  FADD R31, R31, R58 ;  /* 0x0000003a1f1f7221 */ /* 0x000fe20000000000 */
[----:B-1----:R-:W-:Y:S01]  /*4eb0*/  @!P3 FMUL R29, R29, R29 ;  /* 0x0000001d1d1db220 */ /* 0x002fe20000400000 */
[----:B------:R-:W-:-:S04]  /*4ec0*/  FSETP.GEU.AND P3, PT, R86, -126, PT ;  /* 0xc2fc00005600780b */ /* 0x000fc80003f6e000 */
[----:B------:R-:W1:Y:S01]  /*4ed0*/  MUFU.EX2 R28, R85 ;  /* 0x00000055001c7308 */ /* 0x000e620000000800 */
[----:B------:R-:W-:-:S04]  /*4ee0*/  FADD R49, R46, R29 ;  /* 0x0000001d2e317221 */ /* 0x000fc80000000000 */
[----:B------:R-:W-:Y:S01]  /*4ef0*/  FADD R34, R34, R49 ;  /* 0x0000003122227221 */ /* 0x000fe20000000000 */
[----:B--2---:R-:W-:Y:S01]  /*4f00*/  @!P5 FMUL R30, R30, R30 ;  /* 0x0000001e1e1ed220 */ /* 0x004fe20000400000 */
[----:B------:R-:W-:-:S03]  /*4f10*/  FSETP.GEU.AND P5, PT, R87, -126, PT ;  /* 0xc2fc00005700780b */ /* 0x000fc60003fae000 */
[----:B------:R-:W-:Y:S01]  /*4f20*/  FADD R46, R47, R30 ;  /* 0x0000001e2f2e7221 */ /* 0x000fe20000000000 */
[----:B------:R-:W-:-:S03]  /*4f30*/  @!P3 FMUL R86, R86, 0.5 ;  /* 0x3f0000005656b820 */ /* 0x000fc60000400000 */
[----:B------:R-:W-:Y:S01]  /*4f40*/  FADD R35, R35, R46 ;  /* 0x0000002e23237221 */ /* 0x000fe20000000000 */
[----:B------:R-:W2:Y:S01]  /*4f50*/  MUFU.EX2 R19, R86 ;  /* 0x0000005600137308 */ /* 0x000ea20000000800 */
[----:B-1----:R-:W-:-:S04]  /*4f60*/  @!P6 FMUL R28, R28, R28 ;  /* 0x0000001c1c1ce220 */ /* 0x002fc80000400000 */
[----:B------:R-:W-:-:S04]  /*4f70*/  @!P5 FMUL R87, R87, 0.5 ;  /* 0x3f0000005757d820 */ /* 0x000fc80000400000 */
[----:B------:R-:W1:Y:S01]  /*4f80*/  MUFU.EX2 R12, R87 ;  /* 0x00000057000c7308 */ /* 0x000e620000000800 */
[----:B------:R-:W-:Y:S02]  /*4f90*/  WARPGROUP.DEPBAR.LE gsb0, 0x0 ;  /* 0x00008000000079c5 */ /* 0x000fe40000010000 */
[----:B------:R-:W-:Y:S01]  /*4fa0*/  WARPGROUP.ARRIVE ;  /* 0x00000000000079c5 */ /* 0x000fe20000000000 */
[----:B--2---:R-:W-:-:S05]  /*4fb0*/  @!P3 FMUL R19, R19, R19 ;  /* 0x000000131313b220 */ /* 0x004fca0000400000 */
[----:B------:R-:W-:Y:S01]  /*4fc0*/  HGMMA.64x16x16.F32.BF16 R128, R24, gdesc[UR12].tnspB, R128, gsb0 ;  /* 0x4020000c18807df0 */ /* 0x000fe20008001880 */
[----:B------:R-:W-:Y:S01]  /*4fd0*/  UMOV UR14, UR8 ;  /* 0x00000008000e7c82 */ /* 0x000fe20008000000 */
[----:B------:R-:W-:Y:S01]  /*4fe0*/  UMOV UR15, 0xc0000010 ;  /* 0xc0000010000f7882 */ /* 0x000fe20000000000 */
[----:B------:R-:W-:Y:S01]  /*4ff0*/  UIADD3 UR8, UR61, 0x8c0, URZ ;  /* 0x000008c03d087890 */ /* 0x000fe2000fffe03f */
[----:B------:R-:W-:Y:S01]  /*5000*/  FADD R50, R50, R19 ;  /* 0x0000001332327221 */ /* 0x000fe20000000000 */
[----:B-1----:R-:W-:-:S03]  /*5010*/  @!P5 FMUL R12, R12, R12 ;  /* 0x0000000c0c0cd220 */ /* 0x002fc60000400000 */
[----:B------:R-:W-:Y:S01]  /*5020*/  FADD R39, R39, R50 ;  /* 0x0000003227277221 */ /* 0x000fe20000000000 */
[----:B------:R-:W-:-:S03]  /*5030*/  FADD R73, R73, R12 ;  /* 0x0000000c49497221 */ /* 0x000fc60000000000 */
[----:B------:R-:W-:Y:S01]  /*5040*/  FADD R39, R34, R39 ;  /* 0x0000002722277221 */ /* 0x000fe20000000000 */
[----:B------:R-:W-:-:S03]  /*5050*/  FADD R42, R42, R73 ;  /* 0x000000492a2a7221 */ /* 0x000fc60000000000 */
[----:B------:R-:W-:Y:S01]  /*5060*/  FADD R38, R38, R39 ;  /* 0x0000002726267221 */ /* 0x000fe20000000000 */
[----:B------:R-:W-:-:S04]  /*5070*/  FADD R42, R35, R42 ;  /* 0x0000002a232a7221 */ /* 0x000fc80000000000 */
[----:B------:R-:W-:Y:S01]  /*5080*/  FADD R31, R31, R42 ;  /* 0x0000002a1f1f7221 */ /* 0x000fe20000000000 */
        /* <DEDUP_REMOVED lines=28> */
[----:B------:R-:W-:Y:S02]  /*5250*/  F2FP.BF16.F32.PACK_AB R26, R48, R61 ;  /* 0x0000003d301a723e */ /* 0x000fe400000010ff */
[----:B------:R-:W-:Y:S02]  /*5260*/  F2FP.BF16.F32.PACK_AB R25, R75, R74 ;  /* 0x0000004a4b19723e */ /* 0x000fe400000010ff */
[----:B------:R-:W-:Y:S01]  /*5270*/  F2FP.BF16.F32.PACK_AB R27, R30, R29 ;  /* 0x0000001d1e1b723e */ /* 0x000fe200000010ff */
[----:B------:R-:W-:Y:S01]  /*5280*/  FADD R29, R32, R53 ;  /* 0x00000035201d7221 */ /* 0x000fe20000000000 */
[----:B------:R-:W-:-:S02]  /*5290*/  FADD R30, R33, R28 ;  /* 0x0000001c211e7221 */ /* 0x000fc40000000000 */
[----:B------:R-:W-:Y:S01]  /*52a0*/  WARPGROUP.ARRIVE ;  /* 0x00000000000079c5 */ /* 0x000fe20000000000 */
[----:B------:R-:W-:Y:S01]  /*52b0*/  FADD R29, R20, R29 ;  /* 0x0000001d141d7221 */ /* 0x000fe20000000000 */
[----:B------:R-:W-:-:S03]  /*52c0*/  FADD R30, R41, R30 ;  /* 0x0000001e291e7221 */ /* 0x000fc60000000000 */
[----:B------:R-:W-:Y:S01]  /*52d0*/  FADD R29, R18, R29 ;  /* 0x0000001d121d7221 */ /* 0x000fe20000000000 */
[----:B------:R-:W-:Y:S01]  /*52e0*/  HGMMA.64x16x16.F32.BF16 R136, R24, gdesc[UR4].tnspB, R136, gsb0 ;  /* 0x4020000418887df0 */ /* 0x000fe20008001888 */
[----:B------:R-:W-:Y:S01]  /*52f0*/  UIADD3 UR6, UR61, 0xac0, URZ ;  /* 0x00000ac03d067890 */ /* 0x000fe2000fffe03f */
[----:B------:R-:W-:Y:S01]  /*5300*/  FADD R30, R37, R30 ;  /* 0x0000001e251e7221 */ /* 0x000fe20000000000 */
[----:B------:R-:W-:Y:S01]  /*5310*/  UMOV UR7, 0xc0000010 ;  /* 0xc000001000077882 */ /* 0x000fe20000000000 */
[----:B------:R-:W-:Y:S01]  /*5320*/  FADD R14, R14, R29 ;  /* 0x0000001d0e0e7221 */ /* 0x000fe20000000000 */
[----:B------:R-:W-:Y:S01]  /*5330*/  FADD R18, R38, R31 ;  /* 0x0000001f26127221 */ /* 0x000fe20000000000 */
[----:B------:R-:W-:-:S04]  /*5340*/  FADD R15, R15, R30 ;  /* 0x0000001e0f0f7221 */ /* 0x000fc80000000000 */
        /* <DEDUP_REMOVED lines=38> */
[----:B------:R-:W-:-:S03]  /*55b0*/  VIADD R12, R2, 0x1f820 ;  /* 0x0001f820020c7836 */ /* 0x000fc60000000000 */
[----:B------:R-:W-:Y:S02]  /*55c0*/  WARPGROUP.ARRIVE ;  /* 0x00000000000079c5 */ /* 0x000fe40000000000 */
[----:B------:R-:W-:-:S04]  /*55d0*/  PRMT R11, RZ, 0x654, R12 ;  /* 0x00000654ff0b7816 */ /* 0x000fc8000000000c */
        /* <DEDUP_REMOVED lines=20> */
[----:B------:R-:W-:Y:S03]  /*5720*/  HGMMA.64x16x16.F32.BF16 R104, R24, gdesc[UR12].tnspB, R104, gsb0 ;  /* 0x4020000c18687df0 */ /* 0x000fe60008001868 */
[----:B------:R-:W-:Y:S02]  /*5730*/  WARPGROUP.DEPBAR.LE gsb0, 0x0 ;  /* 0x00008000000079c5 */ /* 0x000fe40000010000 */
[----:B------:R-:W-:-:S06]  /*5740*/  WARPGROUP.ARRIVE ;  /* 0x00000000000079c5 */ /* 0x000fcc0000000000 */
[----:B------:R-:W-:Y:S03]  /*5750*/  HGMMA.64x16x16.F32.BF16 R96, R24, gdesc[UR8].tnspB, R96, gsb0 ;  /* 0x4020000818607df0 */ /* 0x000fe60008001860 */
[----:B------:R-:W-:Y:S02]  /*5760*/  WARPGROUP.DEPBAR.LE gsb0, 0x0 ;  /* 0x00008000000079c5 */ /* 0x000fe40000010000 */
[----:B------:R-:W-:-:S06]  /*5770*/  WARPGROUP.ARRIVE ;  /* 0x00000000000079c5 */ /* 0x000fcc0000000000 */
[----:B------:R-:W-:Y:S03]  /*5780*/  HGMMA.64x16x16.F32.BF16 R88, R24, gdesc[UR4].tnspB, R88, gsb0 ;  /* 0x4020000418587df0 */ /* 0x000fe60008001858 */
[----:B------:R-:W-:Y:S02]  /*5790*/  WARPGROUP.DEPBAR.LE gsb0, 0x0 ;  /* 0x00008000000079c5 */ /* 0x000fe40000010000 */
[----:B------:R1:W-:Y:S01]  /*57a0*/  SYNCS.ARRIVE.TRANS64.RED.A1T0 RZ, [R11+URZ], RZ ;  /* 0x000000ff0bff79a7 */ /* 0x0003e2000810043f */
[----:B------:R-:W-:Y:S05]  /*57b0*/  @!P4 BRA `(.L_x_24) ;  /* 0x0000004c0040c947 */ /* 0x000fea0003800000 */
[----:B------:R-:W-:Y:S01]  /*57c0*/  MOV R155, R0 ;  /* 0x00000000009b7202 */ /* 0x000fe20000000f00 */
[----:B------:R-:W-:Y:S01]  /*57d0*/  IMAD.MOV.U32 R19, RZ, RZ, R10 ;  /* 0x000000ffff137224 */ /* 0x000fe200078e000a */
[----:B-1----:R-:W-:Y:S01]  /*57e0*/  MOV R11, 0x1 ;  /* 0x00000001000b7802 */ /* 0x002fe20000000f00 */
[----:B------:R-:W-:Y:S01]  /*57f0*/  IMAD.MOV.U32 R15, RZ, RZ, 0x2 ;  /* 0x00000002ff0f7424 */ /* 0x000fe200078e00ff */
[----:B------:R-:W-:-:S06]  /*5800*/  ULDC UR60, c[0x0][0x604] ;  /* 0x00018100003c7ab9 */ /* 0x000fcc0000000800 */
.L_x_37:
[----:B------:R-:W-:Y:S01]  /*5810*/  LEA R21, R15, R2, 0x3 ;  /* 0x000000020f157211 */ /* 0x000fe200078e18ff */
[----:B------:R-:W-:Y:S05]  /*5820*/  YIELD ;  /* 0x0000000000007946 */ /* 0x000fea0003800000 */
[----:B------:R-:W-:-:S04]  /*5830*/  SHF.L.U32 R0, R3, 0x1f, RZ ;  /* 0x0000001f03007819 */ /* 0x000fc800000006ff */
[----:B------:R-:W1:Y:S02]  /*5840*/  SYNCS.PHASECHK.TRANS64.TRYWAIT P1, [R21+URZ+0x1f800], R0 ;  /* 0x01f80000150075a7 */ /* 0x000e64000802017f */
[----:B-1----:R-:W-:Y:S05]  /*5850*/  @!P1 BRA `(.L_x_25) ;  /* 0x0000006c002c9947 */ /* 0x002fea0003800000 */
.L_x_77:
[----:B------:R-:W-:Y:S05]  /*5860*/  WARPSYNC.ALL ;  /* 0x0000000000007948 */ /* 0x000fea0003800000 */
[----:B------:R-:W-:Y:S01]  /*5870*/  ULOP3.LUT UR6, UR61, 0x10000, URZ, 0xfc, !UPT ;  /* 0x000100003d067892 */ /* 0x000fe2000f8efc3f */
[----:B-1----:R-:W-:Y:S01]  /*5880*/  MOV R21, 0xc0000010 ;  /* 0xc000001000157802 */ /* 0x002fe20000000f00 */
[----:B------:R-:W-:Y:S01]  /*5890*/  WARPGROUP.ARRIVE ;  /* 0x00000000000079c5 */ /* 0x000fe20000000000 */
[----:B------:R-:W-:Y:S02]  /*58a0*/  R2UR UR24, R152 ;  /* 0x00000000981872ca */ /* 0x000fe400000e0000 */
[----:B------:R-:W-:Y:S01]  /*58b0*/  R2UR UR25, R153 ;  /* 0x00000000991972ca */ /* 0x000fe200000e0000 */
[----:B------:R-:W-:Y:S01]  /*58c0*/  IMAD.U32 R20, RZ, RZ, UR6 ;  /* 0x00000006ff147e24 */ /* 0x000fe2000f8e00ff */
[----:B------:R-:W-:-:S02]  /*58d0*/  R2UR UR27, R21 ;  /* 0x00000000151b72ca */ /* 0x000fc400000e0000 */
[----:B------:R-:W-:Y:S01]  /*58e0*/  MOV R23, 0xc0000010 ;  /* 0xc000001000177802 */ /* 0x000fe20000000f00 */
[----:B------:R-:W-:Y:S01]  /*58f0*/  IMAD R20, R15, 0x700, R20 ;  /* 0x000007000f147824 */ /* 0x000fe200078e0214 */
[----:B------:R-:W-:Y:S02]  /*5900*/  R2UR UR20, R150 ;  /* 0x00000000961472ca */ /* 0x000fe400000e0000 */
[----:B------:R-:W-:Y:S01]  /*5910*/  R2UR UR21, R151 ;  /* 0x00000000971572ca */ /* 0x000fe200000e0000 */
[C---:B------:R-:W-:Y:S01]  /*5920*/  VIADD R22, R20.reuse, 0x100 ;  /* 0x0000010014167836 */ /* 0x040fe20000000000 */
[----:B------:R-:W-:Y:S02]  /*5930*/  R2UR UR26, R20 ;  /* 0x00000000141a72ca */ /* 0x000fe400000e0000 */
[----:B------:R-:W-:Y:S02]  /*5940*/  R2UR UR23, R23 ;  /* 0x00000000171772ca */ /* 0x000fe400000e0000 */
[----:B------:R-:W-:Y:S01]  /*5950*/  R2UR UR22, R22 ;  /* 0x00000000161672ca */ /* 0x000fe200000e0000 */
[----:B------:R-:W-:Y:S01]  /*5960*/  VIADD R22, R20, 0x200 ;  /* 0x0000020014167836 */ /* 0x000fe20000000000 */
[----:B------:R-:W-:-:S02]  /*5970*/  MOV R23, 0xc0000010 ;  /* 0xc000001000177802 */ /* 0x000fc40000000f00 */
[----:B------:R-:W-:Y:S02]  /*5980*/  R2UR UR16, R148 ;  /* 0x00000000941072ca */ /* 0x000fe400000e0000 */
[----:B------:R-:W-:Y:S02]  /*5990*/  R2UR UR17, R149 ;  /* 0x00000000951172ca */ /* 0x000fe400000e0000 */
[----:B------:R-:W-:Y:S01]  /*59a0*/  R2UR UR18, R22 ;  /* 0x00000000161272ca */ /* 0x000fe200000e0000 */
[----:B------:R-:W-:Y:S01]  /*59b0*/  HGMMA.64x128x16.F32.BF16 R24, gdesc[UR24], RZ, !UPT, gsb0 ;  /* 0x01e00000181879f0 */ /* 0x000fe2000c0018ff */
[----:B------:R-:W-:Y:S01]  /*59c0*/  R2UR UR19, R23 ;  /* 0x00000000171372ca */ /* 0x000fe200000e0000 */
[----:B------:R-:W-:Y:S01]  /*59d0*/  VIADD R22, R20, 0x300 ;  /* 0x0000030014167836 */ /* 0x000fe20000000000 */
[----:B------:R-:W-:Y:S02]  /*59e0*/  MOV R23, 0xc0000010 ;  /* 0xc000001000177802 */ /* 0x000fe40000000f00 */
[----:B------:R-:W-:-:S02]  /*59f0*/  R2UR UR12, R146 ;  /* 0x00000000920c72ca */ /* 0x000fc400000e0000 */
[----:B------:R-:W-:Y:S02]  /*5a00*/  R2UR UR13, R147 ;  /* 0x00000000930d72ca */ /* 0x000fe400000e0000 */
[----:B------:R-:W-:Y:S01]  /*5a10*/  R2UR UR14, R22 ;  /* 0x00000000160e72ca */ /* 0x000fe200000e0000 */
[----:B------:R-:W-:Y:S01]  /*5a20*/  VIADD R22, R20, 0x400 ;  /* 0x0000040014167836 */ /* 0x000fe20000000000 */
[----:B------:R-:W-:Y:S02]  /*5a30*/  R2UR UR15, R23 ;  /* 0x00000000170f72ca */ /* 0x000fe400000e0000 */
[----:B------:R-:W-:Y:S02]  /*5a40*/  MOV R23, 0xc0000010 ;  /* 0xc000001000177802 */ /* 0x000fe40000000f00 */
[----:B------:R-:W-:Y:S02]  /*5a50*/  R2UR UR8, R144 ;  /* 0x00000000900872ca */ /* 0x000fe400000e0000 */
[----:B------:R-:W-:-:S02]  /*5a60*/  R2UR UR9, R145 ;  /* 0x00000000910972ca */ /* 0x000fc400000e0000 */
[----:B------:R-:W-:Y:S01]  /*5a70*/  R2UR UR10, R22 ;  /* 0x00000000160a72ca */ /* 0x000fe200000e0000 */
[C---:B------:R-:W-:Y:S01]  /*5a80*/  VIADD R22, R20.reuse, 0x500 ;  /* 0x0000050014167836 */ /* 0x040fe20000000000 */
[----:B------:R-:W-:Y:S01]  /*5a90*/  R2UR UR11, R23 ;  /* 0x00000000170b72ca */ /* 0x000fe200000e0000 */
[----:B------:R-:W-:Y:S01]  /*5aa0*/  VIADD R20, R20, 0x600 ;  /* 0x0000060014147836 */ /* 0x000fe20000000000 */
[----:B------:R-:W-:Y:S02]  /*5ab0*/  MOV R23, 0xc0000010 ;  /* 0xc000001000177802 */ /* 0x000fe40000000f00 */
[----:B------:R-:W-:Y:S02]  /*5ac0*/  R2UR UR58, R22 ;  /* 0x00000000163a72ca */ /* 0x000fe400000e0000 */
[----:B------:R-:W-:Y:S02]  /*5ad0*/  R2UR UR59, R23 ;  /* 0x00000000173b72ca */ /* 0x000fe400000e0000 */
[----:B------:R-:W-:-:S02]  /*5ae0*/  MOV R21, 0xc0000010 ;  /* 0xc000001000157802 */ /* 0x000fc40000000f00 */
[----:B------:R-:W-:Y:S02]  /*5af0*/  R2UR UR6, R20 ;  /* 0x00000000140672ca */ /* 0x000fe400000e0000 */
[----:B------:R-:W-:Y:S02]  /*5b00*/  R2UR UR7, R21 ;  /* 0x00000000150772ca */ /* 0x000fe400000e0000 */
[----:B------:R-:W-:Y:S01]  /*5b10*/  ISETP.NE.AND P1, PT, R8, RZ, PT ;  /* 0x000000ff0800720c */ /* 0x000fe20003f25270 */
[----:B------:R-:W-:Y:S02]  /*5b20*/  WARPGROUP.DEPBAR.LE gsb0, 0x0 ;  /* 0x00008000000079c5 */ /* 0x000fe40000010000 */
[----:B------:R-:W-:-:S06]  /*5b30*/  WARPGROUP.ARRIVE ;  /* 0x00000000000079c5 */ /* 0x000fcc0000000000 */
[----:B------:R-:W-:Y:S03]  /*5b40*/  HGMMA.64x128x16.F32.BF16 R24, gdesc[UR20], R24, gsb0 ;  /* 0x01e00000141879f0 */ /* 0x000fe60008001818 */
[----:B------:R-:W-:Y:S02]  /*5b50*/  WARPGROUP.DEPBAR.LE gsb0, 0x0 ;  /* 0x00008000000079c5 */ /* 0x000fe40000010000 */
[----:B------:R-:W-:-:S07]  /*5b60*/  WARPGROUP.ARRIVE ;  /* 0x00000000000079c5 */ /* 0x000fce0000000000 */
        /* <DEDUP_REMOVED lines=14> */
[----:B------:R-:W-:Y:S05]  /*5c50*/  @P1 BRA `(.L_x_26) ;  /* 0x0000000400201947 */ /* 0x000fea0003800000 */
[----:B------:R-:W-:-:S13]  /*5c60*/  ISETP.LT.OR P2, PT, R6, 0x1, !P0 ;  /* 0x000000010600780c */ /* 0x000fda0004741670 */
[----:B------:R-:W-:Y:S05]  /*5c70*/  @P2 BRA `(.L_x_27) ;  /* 0x0000000400142947 */ /* 0x000fea0003800000 */
[----:B------:R-:W-:Y:S01]  /*5c80*/  IMAD R0, R5, 0x8, R2 ;  /* 0x0000000805007824 */ /* 0x000fe200078e0202 */
[----:B------:R-:W-:Y:S02]  /*5c90*/  SHF.L.U32 R21, R4, 0x1f, RZ ;  /* 0x0000001f04157819 */ /* 0x000fe400000006ff */
[----:B------:R-:W-:Y:S02]  /*5ca0*/  ISETP.NE.AND P3, PT, R16, RZ, PT ;  /* 0x000000ff1000720c */ /* 0x000fe40003f65270 */
[----:B------:R-:W1:Y:S02]  /*5cb0*/  SYNCS.PHASECHK.TRANS64.TRYWAIT P2, [R0+URZ+0x1f820], R21 ;  /* 0x01f82015000075a7 */ /* 0x000e64000804017f */
[----:B-1----:R-:W-:Y:S09]  /*5cc0*/  @!P2 BRA `(.L_x_28) ;  /* 0x000000680024a947 */ /* 0x002ff20003800000 */
.L_x_78:
[----:B------:R-:W-:Y:S05]  /*5cd0*/  @P3 BRA `(.L_x_29) ;  /* 0x0000000000143947 */ /* 0x000fea0003800000 */
[----:B------:R-:W-:Y:S02]  /*5ce0*/  LOP3.LUT P2, RZ, R17, 0x1f, RZ, 0xc0, !PT ;  /* 0x0000001f11ff7812 */ /* 0x000fe4000784c0ff */
[----:B-1----:R-:W-:-:S04]  /*5cf0*/  MOV R21, 0x7000 ;  /* 0x0000700000157802 */ /* 0x002fc80000000f00 */
[----:B------:R2:W-:Y:S07]  /*5d00*/  SYNCS.ARRIVE.TRANS64 RZ, [R0+URZ+0x1f800], R21 ;  /* 0x01f8001500ff79a7 */ /* 0x0005ee000800003f */
[----:B------:R-:W-:Y:S05]  /*5d10*/  @!P2 BRA `(.L_x_29) ;  /* 0x000000000004a947 */ /* 0x000fea0003800000 */
[----:B------:R-:W-:Y:S01]  /*5d20*/  BPT.TRAP 0x1 ;  /* 0x000000040000795c */ /* 0x000fe20000300000 */
.L_x_29:
        /* <DEDUP_REMOVED lines=11> */
[----:B------:R-:W-:Y:S01]  /*5de0*/  UMOV UR42, 0x10 ;  /* 0x00000010002a7882 */ /* 0x000fe20000000000 */
[----:B------:R-:W-:Y:S01]  /*5df0*/  UMOV UR44, UR52 ;  /* 0x00000034002c7c82 */ /* 0x000fe20008000000 */
[----:B------:R-:W-:Y:S01]  /*5e00*/  UMOV UR45, UR53 ;  /* 0x00000035002d7c82 */ /* 0x000fe20008000000 */
[----:B------:R-:W-:Y:S01]  /*5e10*/  UIADD3 UR49, UR49, 0x1f800, URZ ;  /* 0x0001f80031317890 */ /* 0x000fe2000fffe03f */
[----:B------:R-:W-:Y:S01]  /*5e20*/  ISETP.NE.AND P2, PT, R5, 0x4, PT ;  /* 0x000000040500780c */ /* 0x000fe20003f45270 */
[----:B------:R-:W-:-:S02]  /*5e30*/  USHF.L.U32 UR51, UR51, 0x7, URZ ;  /* 0x0000000733337899 */ /* 0x000fc4000800063f */
        /* <DEDUP_REMOVED lines=29> */
[----:B------:R-:W-:Y:S01]  /*6010*/  UMOV UR18, 0x50 ;  /* 0x0000005000127882 */ /* 0x000fe20000000000 */
[----:B------:R-:W-:Y:S01]  /*6020*/  UMOV UR20, UR52 ;  /* 0x0000003400147c82 */ /* 0x000fe20008000000 */
[----:B------:R-:W-:Y:S01]  /*6030*/  UMOV UR21, UR53 ;  /* 0x0000003500157c82 */ /* 0x000fe20008000000 */
[----:B------:R-:W-:Y:S01]  /*6040*/  UMOV UR19, UR51 ;  /* 0x0000003300137c82 */ /* 0x000fe20008000000 */
[----:B------:R2:W-:Y:S01]  /*6050*/  UTMALDG.4D [UR32], [UR6], desc[UR14] ;  /* 0x00000e20060075b4 */ /* 0x0005e20008019000 */
[----:B------:R2:W-:Y:S01]  /*6060*/  UTMALDG.4D [UR24], [UR6], desc[UR14] ;  /* 0x00000e18060075b4 */ /* 0x0005e20008019000 */
[----:B-1----:R-:W-:Y:S01]  /*6070*/  UIADD3 UR8, UR17, 0x9800, URZ ;  /* 0x0000980011087890 */ /* 0x002fe2000fffe03f */
[----:B------:R-:W-:-:S02]  /*6080*/  UMOV UR10, 0x60 ;  /* 0x00000060000a7882 */ /* 0x000fc40000000000 */
[----:B------:R-:W-:Y:S02]  /*6090*/  UMOV UR17, UR49 ;  /* 0x0000003100117c82 */ /* 0x000fe40008000000 */
[----:B------:R2:W-:Y:S04]  /*60a0*/  UTMALDG.4D [UR16], [UR6], desc[UR14] ;  /* 0x00000e10060075b4 */ /* 0x0005e80008019000 */
[----:B------:R2:W-:Y:S02]  /*60b0*/  UTMALDG.4D [UR8], [UR6], desc[UR14] ;  /* 0x00000e08060075b4 */ /* 0x0005e40008019000 */
[----:B--2---:R-:W-:Y:S01]  /*60c0*/  NOP ;  /* 0x0000000000007918 */ /* 0x004fe20000000000 */
.L_x_27:
[----:B------:R-:W-:-:S07]  /*60d0*/  IADD3 R6, R6, -0x1, RZ ;  /* 0xffffffff06067810 */ /* 0x000fce0007ffe0ff */
.L_x_26:
[----:B------:R-:W-:Y:S01]  /*60e0*/  VIADD R15, R15, 0x1 ;  /* 0x000000010f0f7836 */ /* 0x000fe20000000000 */
[----:B------:R-:W-:Y:S05]  /*60f0*/  WARPSYNC.ALL ;  /* 0x0000000000007948 */ /* 0x000fea0003800000 */
[----:B------:R-:W-:-:S04]  /*6100*/  ISETP.NE.AND P2, PT, R15, 0x4, PT ;  /* 0x000000040f00780c */ /* 0x000fc80003f45270 */
[----:B------:R-:W-:Y:S02]  /*6110*/  SEL R0, RZ, 0x1, P2 ;  /* 0x00000001ff007807 */ /* 0x000fe40001000000 */
[----:B------:R-:W-:Y:S02]  /*6120*/  SEL R15, R15, RZ, P2 ;  /* 0x000000ff0f0f7207 */ /* 0x000fe40001000000 */
[----:B------:R-:W-:Y:S02]  /*6130*/  LOP3.LUT R3, R3, R0, RZ, 0x3c, !PT ;  /* 0x0000000003037212 */ /* 0x000fe400078e3cff */
[----:B------:R-:W-:Y:S01]  /*6140*/  FMNMX R0, R24, R155, !PT ;  /* 0x0000009b18007209 */ /* 0x000fe20007800000 */
[----:B------:R-:W-:Y:S01]  /*6150*/  IMAD R157, R15, 0x8, R2 ;  /* 0x000000080f9d7824 */ /* 0x000fe200078e0202 */
[----:B------:R-:W-:Y:S01]  /*6160*/  FMNMX R10, R26, R19, !PT ;  /* 0x000000131a0a7209 */ /* 0x000fe20007800000 */
[----:B------:R-:W-:Y:S01]  /*6170*/  BSSY B0, `(.L_x_30) ;  /* 0x0000051000007945 */ /* 0x000fe20003800000 */
        /* <DEDUP_REMOVED lines=62> */
[----:B------:R-:W-:Y:S01]  /*6560*/  LEA R20, R11, R12, 0x3 ;  /* 0x0000000c0b147211 */ /* 0x000fe200078e18ff */
[----:B------:R-:W1:Y:S01]  /*6570*/  SHFL.BFLY PT, R21, R0, 0x1, 0x1f ;  /* 0x0c201f0000157f89 */ /* 0x000e6200000e0000 */
[----:B------:R-:W-:Y:S02]  /*6580*/  SHF.L.U32 R154, R3, 0x1f, RZ ;  /* 0x0000001f039a7819 */ /* 0x000fe400000006ff */
[----:B------:R-:W-:Y:S01]  /*6590*/  PRMT R20, RZ, 0x654, R20 ;  /* 0x00000654ff147816 */ /* 0x000fe20000000014 */
[----:B------:R-:W2:Y:S03]  /*65a0*/  SHFL.BFLY PT, R23, R10, 0x1, 0x1f ;  /* 0x0c201f000a177f89 */ /* 0x000ea600000e0000 */
[----:B------:R3:W-:Y:S01]  /*65b0*/  SYNCS.ARRIVE.TRANS64.RED.A1T0 RZ, [R20+URZ], RZ ;  /* 0x000000ff14ff79a7 */ /* 0x0007e2000810043f */
[----:B------:R-:W4:Y:S01]  /*65c0*/  SYNCS.PHASECHK.TRANS64.TRYWAIT P4, [R157+URZ+0x1f800], R154 ;  /* 0x01f8009a9d0075a7 */ /* 0x000f22000808017f */
[----:B-1----:R-:W-:-:S02]  /*65d0*/  FMNMX R21, R0, R21, !PT ;  /* 0x0000001500157209 */ /* 0x002fc40007800000 */
[----:B--2---:R-:W-:-:S03]  /*65e0*/  FMNMX R23, R10, R23, !PT ;  /* 0x000000170a177209 */ /* 0x004fc60007800000 */
[----:B---3--:R-:W1:Y:S04]  /*65f0*/  SHFL.BFLY PT, R20, R21, 0x2, 0x1f ;  /* 0x0c401f0015147f89 */ /* 0x008e6800000e0000 */
[----:B------:R-:W2:Y:S01]  /*6600*/  SHFL.BFLY PT, R22, R23, 0x2, 0x1f ;  /* 0x0c401f0017167f89 */ /* 0x000ea200000e0000 */
[----:B-1----:R-:W-:Y:S02]  /*6610*/  FMNMX R0, R21, R20, !PT ;  /* 0x0000001415007209 */ /* 0x002fe40007800000 */
[----:B--2---:R-:W-:Y:S02]  /*6620*/  FMNMX R10, R23, R22, !PT ;  /* 0x00000016170a7209 */ /* 0x004fe40007800000 */
[----:B------:R-:W-:Y:S02]  /*6630*/  FSETP.NEU.AND P2, PT, R0, -INF , PT ;  /* 0xff8000000000780b */ /* 0x000fe40003f4d000 */
[----:B------:R-:W-:-:S02]  /*6640*/  FSETP.NEU.AND P3, PT, R10, -INF , PT ;  /* 0xff8000000a00780b */ /* 0x000fc40003f6d000 */
[----:B------:R-:W-:Y:S02]  /*6650*/  FSEL R20, R0, RZ, P2 ;  /* 0x000000ff00147208 */ /* 0x000fe40001000000 */
[----:B------:R-:W-:Y:S01]  /*6660*/  FSEL R156, R10, RZ, P3 ;  /* 0x000000ff0a9c7208 */ /* 0x000fe20001800000 */
[----:B----4-:R-:W-:Y:S08]  /*6670*/  @!P4 BRA `(.L_x_31) ;  /* 0x0000005c00ccc947 */ /* 0x010ff00003800000 */
.L_x_79:
[----:B------:R-:W-:Y:S05]  /*6680*/  BSYNC B0 ;  /* 0x0000000000007941 */ /* 0x000fea0003800000 */
.L_x_30:
[C---:B------:R-:W-:Y:S01]  /*6690*/  FADD R21, -R156.reuse, R19 ;  /* 0x000000139c157221 */ /* 0x040fe20000000100 */
[----:B------:R-:W-:Y:S01]  /*66a0*/  FMUL R19, R156, UR60 ;  /* 0x0000003c9c137c20 */ /* 0x000fe20008400000 */
[C---:B------:R-:W-:Y:S01]  /*66b0*/  FADD R23, -R20.reuse, R155 ;  /* 0x0000009b14177221 */ /* 0x040fe20000000100 */
[----:B------:R-:W-:Y:S01]  /*66c0*/  FMUL R20, R20, UR60 ;  /* 0x0000003c14147c20 */ /* 0x000fe20008400000 */
[----:B------:R-:W-:Y:S01]  /*66d0*/  FMUL R21, R21, UR60 ;  /* 0x0000003c15157c20 */ /* 0x000fe20008400000 */
[--C-:B------:R-:W-:Y:S01]  /*66e0*/  FFMA R27, R27, UR60, -R19.reuse ;  /* 0x0000003c1b1b7c23 */ /* 0x100fe20008000813 */
[--C-:B------:R-:W-:Y:S01]  /*66f0*/  FFMA R26, R26, UR60, -R19.reuse ;  /* 0x0000003c1a1a7c23 */ /* 0x100fe20008000813 */
[--C-:B------:R-:W-:Y:S01]  /*6700*/  FFMA R30, R30, UR60, -R19.reuse ;  /* 0x0000003c1e1e7c23 */ /* 0x100fe20008000813 */
[----:B------:R-:W-:Y:S01]  /*6710*/  FMUL R23, R23, UR60 ;  /* 0x0000003c17177c20 */ /* 0x000fe20008400000 */
[----:B------:R-:W-:Y:S01]  /*6720*/  FSETP.GEU.AND P5, PT, R21, -126, PT ;  /* 0xc2fc00001500780b */ /* 0x000fe20003fae000 */
[--C-:B------:R-:W-:Y:S01]  /*6730*/  FFMA R31, R31, UR60, -R19.reuse ;  /* 0x0000003c1f1f7c23 */ /* 0x100fe20008000813 */
        /* <DEDUP_REMOVED lines=8> */
[--C-:B------:R-:W-:Y:S01]  /*67c0*/  FFMA R42, R42, UR60, -R19.reuse ;  /* 0x0000003c2a2a7c23 */ /* 0x100fe20008000813 */
[--C-:B------:R-:W-:Y:S01]  /*67d0*/  FFMA R43, R43, UR60, -R19.reuse ;  /* 0x0000003c2b2b7c23 */ /* 0x100fe20008000813 */
[--C-:B------:R-:W-:Y:S01]  /*67e0*/  FFMA R46, R46, UR60, -R19.reuse ;  /* 0x0000003c2e2e7c23 */ /* 0x100fe20008000813 */
[----:B------:R-:W-:Y:S01]  /*67f0*/  @!P5 FMUL R21, R21, 0.5 ;  /* 0x3f0000001515d820 */ /* 0x000fe20000400000 */
[--C-:B------:R-:W-:Y:S01]  /*6800*/  FFMA R47, R47, UR60, -R19.reuse ;  /* 0x0000003c2f2f7c23 */ /* 0x100fe20008000813 */
[----:B------:R-:W-:Y:S01]  /*6810*/  @!P2 FMUL R27, R27, 0.5 ;  /* 0x3f0000001b1ba820 */ /* 0x000fe20000400000 */
[--C-:B------:R-:W-:Y:S01]  /*6820*/  FFMA R50, R50, UR60, -R19.reuse ;  /* 0x0000003c32327c23 */ /* 0x100fe20008000813 */
[----:B------:R-:W-:Y:S01]  /*6830*/  @!P3 FMUL R26, R26, 0.5 ;  /* 0x3f0000001a1ab820 */ /* 0x000fe20000400000 */
[--C-:B------:R-:W-:Y:S01]  /*6840*/  FFMA R51, R51, UR60, -R19.reuse ;  /* 0x0000003c33337c23 */ /* 0x100fe20008000813 */
[----:B------:R-:W-:Y:S01]  /*6850*/  @!P4 FMUL R30, R30, 0.5 ;  /* 0x3f0000001e1ec820 */ /* 0x000fe20000400000 */
[--C-:B------:R-:W-:Y:S01]  /*6860*/  FFMA R54, R54, UR60, -R19.reuse ;  /* 0x0000003c36367c23 */ /* 0x100fe20008000813 */
        /* <DEDUP_REMOVED lines=12> */
[----:B------:R-:W-:Y:S01]  /*6930*/  @!P6 FMUL R23, R23, 0.5 ;  /* 0x3f0000001717e820 */ /* 0x000fe20000400000 */
[--C-:B------:R-:W-:Y:S01]  /*6940*/  FFMA R79, R79, UR60, -R19.reuse ;  /* 0x0000003c4f4f7c23 */ /* 0x100fe20008000813 */
[--C-:B------:R-:W-:Y:S01]  /*6950*/  FFMA R82, R82, UR60, -R19.reuse ;  /* 0x0000003c52527c23 */ /* 0x100fe20008000813 */
[--C-:B------:R-:W-:Y:S01]  /*6960*/  FFMA R83, R83, UR60, -R19.reuse ;  /* 0x0000003c53537c23 */ /* 0x100fe20008000813 */
[--C-:B------:R-:W-:Y:S01]  /*6970*/  FFMA R86, R86, UR60, -R19.reuse ;  /* 0x0000003c56567c23 */ /* 0x100fe20008000813 */
[----:B------:R-:W-:Y:S01]  /*6980*/  FFMA R19, R87, UR60, -R19 ;  /* 0x0000003c57137c23 */ /* 0x000fe20008000813 */
        /* <DEDUP_REMOVED lines=31> */
[----:B------:R-:W2:Y:S01]  /*6b80*/  MUFU.EX2 R21, R21 ;  /* 0x0000001500157308 */ /* 0x000ea20000000800 */
[----:B------:R-:W-:Y:S01]  /*6b90*/  FFMA R20, R85, UR60, -R20 ;  /* 0x0000003c55147c23 */ /* 0x000fe20008000814 */
[----:B------:R-:W-:Y:S01]  /*6ba0*/  MOV R155, 0xc0000010 ;  /* 0xc0000010009b7802 */ /* 0x000fe20000000f00 */
[----:B------:R-:W-:Y:S05]  /*6bb0*/  WARPSYNC.ALL ;  /* 0x0000000000007948 */ /* 0x000fea0003800000 */
[----:B------:R-:W3:Y:S01]  /*6bc0*/  MUFU.EX2 R27, R27 ;  /* 0x0000001b001b7308 */ /* 0x000ee20000000800 */
[----:B------:R-:W-:Y:S01]  /*6bd0*/  R2UR UR39, R155 ;  /* 0x000000009b2772ca */ /* 0x000fe200000e0000 */
[----:B------:R-:W-:Y:S01]  /*6be0*/  VIADD R11, R11, 0x1 ;  /* 0x000000010b0b7836 */ /* 0x000fe20000000000 */
[----:B------:R-:W-:-:S02]  /*6bf0*/  MOV R22, UR61 ;  /* 0x0000003d00167c02 */ /* 0x000fc40008000f00 */
[----:B-1----:R-:W-:-:S03]  /*6c00*/  MOV R157, 0xc0000010 ;  /* 0xc0000010009d7802 */ /* 0x002fc60000000f00 */
[----:B------:R-:W1:Y:S01]  /*6c10*/  MUFU.EX2 R87, R30 ;  /* 0x0000001e00577308 */ /* 0x000e620000000800 */
[----:B--2---:R-:W-:Y:S01]  /*6c20*/  @!P5 FMUL R21, R21, R21 ;  /* 0x000000151515d220 */ /* 0x004fe20000400000 */
[----:B------:R-:W-:Y:S01]  /*6c30*/  FSETP.GEU.AND P5, PT, R24, -126, PT ;  /* 0xc2fc00001800780b */ /* 0x000fe20003fae000 */
[----:B------:R-:W-:Y:S01]  /*6c40*/  IMAD R154, R15, 0x700, R22 ;  /* 0x000007000f9a7824 */ /* 0x000fe200078e0216 */
[----:B------:R-:W-:Y:S01]  /*6c50*/  R2UR UR43, R157 ;  /* 0x000000009d2b72ca */ /* 0x000fe200000e0000 */
[-C--:B------:R-:W-:Y:S01]  /*6c60*/  FMUL R138, R138, R21.reuse ;  /* 0x000000158a8a7220 */ /* 0x080fe20000400000 */
[-C--:B------:R-:W-:Y:S01]  /*6c70*/  FMUL R139, R139, R21.reuse ;  /* 0x000000158b8b7220 */ /* 0x080fe20000400000 */
[----:B------:R-:W-:Y:S01]  /*6c80*/  FMUL R142, R142, R21 ;  /* 0x000000158e8e7220 */ /* 0x000fe20000400000 */
[----:B------:R-:W2:Y:S01]  /*6c90*/  MUFU.EX2 R85, R23 ;  /* 0x0000001700557308 */ /* 0x000ea20000000800 */
[----:B---3--:R-:W-:Y:S01]  /*6ca0*/  @!P2 FMUL R27, R27, R27 ;  /* 0x0000001b1b1ba220 */ /* 0x008fe20000400000 */
[----:B------:R-:W-:Y:S01]  /*6cb0*/  FSETP.GEU.AND P2, PT, R28, -126, PT ;  /* 0xc2fc00001c00780b */ /* 0x000fe20003f4e000 */
[----:B------:R-:W-:Y:S01]  /*6cc0*/  FMUL R143, R143, R21 ;  /* 0x000000158f8f7220 */ /* 0x000fe20000400000 */
[C---:B------:R-:W-:Y:S01]  /*6cd0*/  R2UR UR38, R154.reuse ;  /* 0x000000009a2672ca */ /* 0x040fe200000e0000 */
[----:B------:R-:W-:-:S02]  /*6ce0*/  VIADD R156, R154, 0x100 ;  /* 0x000001009a9c7836 */ /* 0x000fc40000000000 */
[----:B------:R-:W-:Y:S01]  /*6cf0*/  FMUL R130, R130, R21 ;  /* 0x0000001582827220 */ /* 0x000fe20000400000 */
[----:B------:R-:W-:Y:S01]  /*6d00*/  @!P5 FMUL R24, R24, 0.5 ;  /* 0x3f0000001818d820 */ /* 0x000fe20000400000 */
[----:B------:R-:W3:Y:S01]  /*6d10*/  MUFU.EX2 R26, R26 ;  /* 0x0000001a001a7308 */ /* 0x000ee20000000800 */
[----:B-1----:R-:W-:Y:S01]  /*6d20*/  @!P4 FMUL R87, R87, R87 ;  /* 0x000000575757c220 */ /* 0x002fe20000400000 */
[----:B------:R-:W-:Y:S01]  /*6d30*/  FSETP.GEU.AND P4, PT, R29, -126, PT ;  /* 0xc2fc00001d00780b */ /* 0x000fe20003f8e000 */
[-C--:B------:R-:W-:Y:S01]  /*6d40*/  FMUL R131, R131, R21.reuse ;  /* 0x0000001583837220 */ /* 0x080fe20000400000 */
[----:B------:R-:W-:Y:S01]  /*6d50*/  R2UR UR42, R156 ;  /* 0x000000009c2a72ca */ /* 0x000fe200000e0000 */
[-C--:B------:R-:W-:Y:S01]  /*6d60*/  FMUL R134, R134, R21.reuse ;  /* 0x0000001586867220 */ /* 0x080fe20000400000 */
[----:B------:R-:W-:Y:S01]  /*6d70*/  FMUL R135, R135, R21 ;  /* 0x0000001587877220 */ /* 0x000fe20000400000 */
[----:B------:R-:W-:Y:S01]  /*6d80*/  @!P2 FMUL R28, R28, 0.5 ;  /* 0x3f0000001c1ca820 */ /* 0x000fe20000400000 */
[----:B------:R-:W1:Y:S01]  /*6d90*/  MUFU.EX2 R24, R24 ;  /* 0x0000001800187308 */ /* 0x000e620000000800 */
[----:B--2---:R-:W-:Y:S01]  /*6da0*/  @!P6 FMUL R85, R85, R85 ;  /* 0x000000555555e220 */ /* 0x004fe20000400000 */
[----:B------:R-:W-:Y:S01]  /*6db0*/  FSETP.GEU.AND P6, PT, R31, -126, PT ;  /* 0xc2fc00001f00780b */ /* 0x000fe20003fce000 */
[----:B------:R-:W-:-:S02]  /*6dc0*/  VIADD R22, R154, 0x200 ;  /* 0x000002009a167836 */ /* 0x000fc40000000000 */
[----:B------:R-:W-:Y:S01]  /*6dd0*/  FMUL R122, R122, R21 ;  /* 0x000000157a7a7220 */ /* 0x000fe20000400000 */
[-C--:B------:R-:W-:Y:S01]  /*6de0*/  FMUL R136, R136, R85.reuse ;  /* 0x0000005588887220 */ /* 0x080fe20000400000 */
[-C--:B------:R-:W-:Y:S01]  /*6df0*/  FMUL R137, R137, R85.reuse ;  /* 0x0000005589897220 */ /* 0x080fe20000400000 */
[----:B------:R-:W-:Y:S01]  /*6e00*/  @!P4 FMUL R29, R29, 0.5 ;  /* 0x3f0000001d1dc820 */ /* 0x000fe20000400000 */
[----:B------:R-:W2:Y:S01]  /*6e10*/  MUFU.EX2 R28, R28 ;  /* 0x0000001c001c7308 */ /* 0x000ea20000000800 */
[----:B---3--:R-:W-:Y:S01]  /*6e20*/  @!P3 FMUL R26, R26, R26 ;  /* 0x0000001a1a1ab220 */ /* 0x008fe20000400000 */
[----:B------:R-:W-:Y:S01]  /*6e30*/  FSETP.GEU.AND P3, PT, R25, -126, PT ;  /* 0xc2fc00001900780b */ /* 0x000fe20003f6e000 */
[-C--:B------:R-:W-:Y:S01]  /*6e40*/  FMUL R140, R140, R85.reuse ;  /* 0x000000558c8c7220 */ /* 0x080fe20000400000 */
[-C--:B------:R-:W-:Y:S01]  /*6e50*/  FMUL R141, R141, R85.reuse ;  /* 0x000000558d8d7220 */ /* 0x080fe20000400000 */
[----:B------:R-:W-:Y:S01]  /*6e60*/  FFMA R18, R21, R18, R26 ;  /* 0x0000001215127223 */ /* 0x000fe2000000001a */
[-C--:B------:R-:W-:Y:S01]  /*6e70*/  FMUL R128, R128, R85.reuse ;  /* 0x0000005580807220 */ /* 0x080fe20000400000 */
[----:B------:R-:W-:Y:S01]  /*6e80*/  @!P6 FMUL R31, R31, 0.5 ;  /* 0x3f0000001f1fe820 */ /* 0x000fe20000400000 */
[----:B------:R-:W3:Y:S01]  /*6e90*/  MUFU.EX2 R29, R29 ;  /* 0x0000001d001d7308 */ /* 0x000ee20000000800 */
[----:B-1----:R-:W-:Y:S01]  /*6ea0*/  @!P5 FMUL R24, R24, R24 ;  /* 0x000000181818d220 */ /* 0x002fe20000400000 */
[----:B------:R-:W-:Y:S01]  /*6eb0*/  FADD R18, R18, R27 ;  /* 0x0000001b12127221 */ /* 0x000fe20000000000 */
[-C--:B------:R-:W-:Y:S01]  /*6ec0*/  FMUL R129, R129, R85.reuse ;  /* 0x0000005581817220 */ /* 0x080fe20000400000 */
[-C--:B------:R-:W-:Y:S01]  /*6ed0*/  FMUL R132, R132, R85.reuse ;  /* 0x0000005584847220 */ /* 0x080fe20000400000 */
[----:B------:R-:W-:Y:S01]  /*6ee0*/  FFMA R14, R85, R14, R24 ;  /* 0x0000000e550e7223 */ /* 0x000fe20000000018 */
[-C--:B------:R-:W-:Y:S01]  /*6ef0*/  FMUL R133, R133, R85.reuse ;  /* 0x0000005585857220 */ /* 0x080fe20000400000 */
[----:B------:R-:W-:Y:S01]  /*6f00*/  @!P3 FMUL R25, R25, 0.5 ;  /* 0x3f0000001919b820 */ /* 0x000fe20000400000 */
[----:B------:R-:W1:Y:S01]  /*6f10*/  MUFU.EX2 R158, R31 ;  /* 0x0000001f009e7308 */ /* 0x000e620000000800 */
[----:B--2---:R-:W-:Y:S01]  /*6f20*/  @!P2 FMUL R28, R28, R28 ;  /* 0x0000001c1c1ca220 */ /* 0x004fe20000400000 */
[----:B------:R-:W-:Y:S01]  /*6f30*/  IMAD.MOV.U32 R23, RZ, RZ, -0x3ffffff0 ;  /* 0xc0000010ff177424 */ /* 0x000fe200078e00ff */
[----:B------:R-:W-:Y:S01]  /*6f40*/  R2UR UR46, R22 ;  /* 0x00000000162e72ca */ /* 0x000fe200000e0000 */
[-C--:B------:R-:W-:Y:S01]  /*6f50*/  FMUL R120, R120, R85.reuse ;  /* 0x0000005578787220 */ /* 0x080fe20000400000 */
[-C--:B------:R-:W-:Y:S01]  /*6f60*/  FMUL R121, R121, R85.reuse ;  /* 0x0000005579797220 */ /* 0x080fe20000400000 */
[----:B------:R-:W-:Y:S01]  /*6f70*/  FMUL R124, R124, R85 ;  /* 0x000000557c7c7220 */ /* 0x000fe20000400000 */
[----:B------:R-:W-:Y:S01]  /*6f80*/  R2UR UR47, R23 ;  /* 0x00000000172f72ca */ /* 0x000fe200000e0000 */
[----:B------:R2:W4:Y:S01]  /*6f90*/  MUFU.EX2 R155, R25 ;  /* 0x00000019009b7308 */ /* 0x0005220000000800 */
[----:B---3--:R-:W-:Y:S01]  /*6fa0*/  @!P4 FMUL R29, R29, R29 ;  /* 0x0000001d1d1dc220 */ /* 0x008fe20000400000 */
[----:B------:R-:W-:Y:S01]  /*6fb0*/  FMUL R125, R125, R85 ;  /* 0x000000557d7d7220 */ /* 0x000fe20000400000 */
[-C--:B------:R-:W-:Y:S01]  /*6fc0*/  FMUL R123, R123, R21.reuse ;  /* 0x000000157b7b7220 */ /* 0x080fe20000400000 */
[-C--:B------:R-:W-:Y:S01]  /*6fd0*/  FMUL R126, R126, R21.reuse ;  /* 0x000000157e7e7220 */ /* 0x080fe20000400000 */
[----:B------:R-:W-:Y:S01]  /*6fe0*/  FMUL R127, R127, R21 ;  /* 0x000000157f7f7220 */ /* 0x000fe20000400000 */
[----:B------:R-:W-:Y:S01]  /*6ff0*/  IADD3 R156, R154, 0x300, RZ ;  /* 0x000003009a9c7810 */ /* 0x000fe20007ffe0ff */
[-C--:B------:R-:W-:Y:S01]  /*7000*/  FMUL R112, R112, R85.reuse ;  /* 0x0000005570707220 */ /* 0x080fe20000400000 */
[----:B------:R-:W-:Y:S01]  /*7010*/  R2UR UR51, R157 ;  /* 0x000000009d3372ca */ /* 0x000fe200000e0000 */
[----:B-1----:R-:W-:Y:S01]  /*7020*/  @!P6 FMUL R158, R158, R158 ;  /* 0x0000009e9e9ee220 */ /* 0x002fe20000400000 */
[----:B--2---:R-:W-:Y:S01]  /*7030*/  F2FP.BF16.F32.PACK_AB R25, R27, R26 ;  /* 0x0000001a1b19723e */ /* 0x004fe200000010ff */
[-C--:B------:R-:W-:Y:S01]  /*7040*/  FMUL R113, R113, R85.reuse ;  /* 0x0000005571717220 */ /* 0x080fe20000400000 */
[----:B------:R-:W-:Y:S01]  /*7050*/  F2FP.BF16.F32.PACK_AB R26, R29, R28 ;  /* 0x0000001c1d1a723e */ /* 0x000fe200000010ff */
[----:B------:R-:W-:Y:S01]  /*7060*/  FMUL R116, R116, R85 ;  /* 0x0000005574747220 */ /* 0x000fe20000400000 */
[----:B------:R-:W-:Y:S01]  /*7070*/  F2FP.BF16.F32.PACK_AB R27, R158, R87 ;  /* 0x000000579e1b723e */ /* 0x000fe200000010ff */
[----:B------:R-:W-:Y:S01]  /*7080*/  FMUL R117, R117, R85 ;  /* 0x0000005575757220 */ /* 0x000fe20000400000 */
[----:B------:R-:W-:Y:S01]  /*7090*/  R2UR UR50, R156 ;  /* 0x000000009c3272ca */ /* 0x000fe200000e0000 */
[----:B----4-:R-:W-:Y:S01]  /*70a0*/  @!P3 FMUL R155, R155, R155 ;  /* 0x0000009b9b9bb220 */ /* 0x010fe20000400000 */
[-C--:B------:R-:W-:Y:S01]  /*70b0*/  FMUL R114, R114, R21.reuse ;  /* 0x0000001572727220 */ /* 0x080fe20000400000 */
[-C--:B------:R-:W-:Y:S01]  /*70c0*/  FMUL R115, R115, R21.reuse ;  /* 0x0000001573737220 */ /* 0x080fe20000400000 */
[-C--:B------:R-:W-:Y:S01]  /*70d0*/  FMUL R118, R118, R21.reuse ;  /* 0x0000001576767220 */ /* 0x080fe20000400000 */
[----:B------:R-:W-:Y:S01]  /*70e0*/  FMUL R119, R119, R21 ;  /* 0x0000001577777220 */ /* 0x000fe20000400000 */
[----:B------:R-:W-:Y:S01]  /*70f0*/  F2FP.BF16.F32.PACK_AB R24, R155, R24 ;  /* 0x000000189b18723e */ /* 0x000fe200000010ff */
[----:B------:R-:W-:Y:S01]  /*7100*/  VIADD R22, R154, 0x400 ;  /* 0x000004009a167836 */ /* 0x000fe20000000000 */
[----:B------:R-:W-:Y:S01]  /*7110*/  R2UR UR55, R23 ;  /* 0x00000000173772ca */ /* 0x000fe200000e0000 */
[-C--:B------:R-:W-:Y:S01]  /*7120*/  FMUL R104, R104, R85.reuse ;  /* 0x0000005568687220 */ /* 0x080fe20000400000 */
[----:B------:R-:W-:Y:S01]  /*7130*/  WARPGROUP.ARRIVE ;  /* 0x00000000000079c5 */ /* 0x000fe20000000000 */
[-C--:B------:R-:W-:Y:S01]  /*7140*/  FMUL R105, R105, R85.reuse ;  /* 0x0000005569697220 */ /* 0x080fe20000400000 */
[----:B------:R-:W-:Y:S01]  /*7150*/  R2UR UR54, R22 ;  /* 0x00000000163672ca */ /* 0x000fe200000e0000 */
[-C--:B------:R-:W-:Y:S01]  /*7160*/  FMUL R108, R108, R85.reuse ;  /* 0x000000556c6c7220 */ /* 0x080fe20000400000 */
[----:B------:R-:W-:Y:S01]  /*7170*/  FMUL R109, R109, R85 ;  /* 0x000000556d6d7220 */ /* 0x000fe20000400000 */
[-C--:B------:R-:W-:Y:S01]  /*7180*/  FMUL R106, R106, R21.reuse ;  /* 0x000000156a6a7220 */ /* 0x080fe20000400000 */
[----:B------:R-:W-:Y:S01]  /*7190*/  HGMMA.64x16x16.F32.BF16 R136, R24, gdesc[UR36].tnspB, R136, gsb0 ;  /* 0x4020002418887df0 */ /* 0x000fe20008001888 */
[-C--:B------:R-:W-:Y:S01]  /*71a0*/  FMUL R107, R107, R21.reuse ;  /* 0x000000156b6b7220 */ /* 0x080fe20000400000 */
[-C--:B------:R-:W-:Y:S01]  /*71b0*/  FMUL R110, R110, R21.reuse ;  /* 0x000000156e6e7220 */ /* 0x080fe20000400000 */
[----:B------:R-:W-:Y:S01]  /*71c0*/  FMUL R111, R111, R21 ;  /* 0x000000156f6f7220 */ /* 0x000fe20000400000 */
[----:B------:R-:W-:Y:S01]  /*71d0*/  IADD3 R156, R154, 0x500, RZ ;  /* 0x000005009a9c7810 */ /* 0x000fe20007ffe0ff */
[-C--:B------:R-:W-:Y:S01]  /*71e0*/  FMUL R96, R96, R85.reuse ;  /* 0x0000005560607220 */ /* 0x080fe20000400000 */
[----:B------:R-:W-:Y:S01]  /*71f0*/  R2UR UR59, R157 ;  /* 0x000000009d3b72ca */ /* 0x000fe200000e0000 */
[-C--:B------:R-:W-:Y:S01]  /*7200*/  FMUL R97, R97, R85.reuse ;  /* 0x0000005561617220 */ /* 0x080fe20000400000 */
[----:B------:R-:W-:Y:S01]  /*7210*/  R2UR UR58, R156 ;  /* 0x000000009c3a72ca */ /* 0x000fe200000e0000 */
[-C--:B------:R-:W-:Y:S01]  /*7220*/  FMUL R100, R100, R85.reuse ;  /* 0x0000005564647220 */ /* 0x080fe20000400000 */
[----:B------:R-:W-:Y:S01]  /*7230*/  FMUL R101, R101, R85 ;  /* 0x0000005565657220 */ /* 0x000fe20000400000 */
[-C--:B------:R-:W-:Y:S01]  /*7240*/  FMUL R98, R98, R21.reuse ;  /* 0x0000001562627220 */ /* 0x080fe20000400000 */
[-C--:B------:R-:W-:Y:S01]  /*7250*/  FMUL R99, R99, R21.reuse ;  /* 0x0000001563637220 */ /* 0x080fe20000400000 */
[-C--:B------:R-:W-:Y:S01]  /*7260*/  FMUL R102, R102, R21.reuse ;  /* 0x0000001566667220 */ /* 0x080fe20000400000 */
[----:B------:R-:W-:Y:S01]  /*7270*/  FMUL R103, R103, R21 ;  /* 0x0000001567677220 */ /* 0x000fe20000400000 */
[----:B------:R-:W-:Y:S01]  /*7280*/  FSETP.GEU.AND P6, PT, R32, -126, PT ;  /* 0xc2fc00002000780b */ /* 0x000fe20003fce000 */
[----:B------:R-:W-:Y:S01]  /*7290*/  VIADD R22, R154, 0x600 ;  /* 0x000006009a167836 */ /* 0x000fe20000000000 */
[----:B------:R-:W-:Y:S01]  /*72a0*/  FSETP.GEU.AND P5, PT, R33, -126, PT ;  /* 0xc2fc00002100780b */ /* 0x000fe20003fae000 */
[-C--:B------:R-:W-:Y:S01]  /*72b0*/  FMUL R88, R88, R85.reuse ;  /* 0x0000005558587220 */ /* 0x080fe20000400000 */
[----:B------:R-:W-:Y:S01]  /*72c0*/  FSETP.GEU.AND P3, PT, R34, -126, PT ;  /* 0xc2fc00002200780b */ /* 0x000fe20003f6e000 */
[-C--:B------:R-:W-:Y:S01]  /*72d0*/  FMUL R89, R89, R85.reuse ;  /* 0x0000005559597220 */ /* 0x080fe20000400000 */
[----:B------:R-:W-:Y:S01]  /*72e0*/  R2UR UR34, R22 ;  /* 0x00000000162272ca */ /* 0x000fe200000e0000 */
[-C--:B------:R-:W-:Y:S01]  /*72f0*/  FMUL R92, R92, R85.reuse ;  /* 0x000000555c5c7220 */ /* 0x080fe20000400000 */
[----:B------:R-:W-:Y:S01]  /*7300*/  R2UR UR35, R23 ;  /* 0x00000000172372ca */ /* 0x000fe200000e0000 */
[----:B------:R-:W-:Y:S01]  /*7310*/  FMUL R93, R93, R85 ;  /* 0x000000555d5d7220 */ /* 0x000fe20000400000 */
[-C--:B------:R-:W-:Y:S01]  /*7320*/  FMUL R90, R90, R21.reuse ;  /* 0x000000155a5a7220 */ /* 0x080fe20000400000 */
[-C--:B------:R-:W-:Y:S01]  /*7330*/  FMUL R91, R91, R21.reuse ;  /* 0x000000155b5b7220 */ /* 0x080fe20000400000 */
[-C--:B------:R-:W-:Y:S01]  /*7340*/  FMUL R94, R94, R21.reuse ;  /* 0x000000155e5e7220 */ /* 0x080fe20000400000 */
[----:B------:R-:W-:Y:S01]  /*7350*/  @!P6 FMUL R32, R32, 0.5 ;  /* 0x3f0000002020e820 */ /* 0x000fe20000400000 */
[----:B------:R-:W-:Y:S01]  /*7360*/  FMUL R95, R95, R21 ;  /* 0x000000155f5f7220 */ /* 0x000fe20000400000 */
[----:B------:R-:W-:Y:S01]  /*7370*/  @!P5 FMUL R33, R33, 0.5 ;  /* 0x3f0000002121d820 */ /* 0x000fe20000400000 */
[----:B------:R-:W-:-:S02]  /*7380*/  VIADD R22, R154, 0x120 ;  /* 0x000001209a167836 */ /* 0x000fc40000000000 */
[----:B------:R-:W-:Y:S01]  /*7390*/  @!P3 FMUL R34, R34, 0.5 ;  /* 0x3f0000002222b820 */ /* 0x000fe20000400000 */
[----:B------:R-:W-:Y:S01]  /*73a0*/  FSETP.GEU.AND P4, PT, R36, -126, PT ;  /* 0xc2fc00002400780b */ /* 0x000fe20003f8e000 */
[----:B------:R-:W1:Y:S01]  /*73b0*/  MUFU.EX2 R32, R32 ;  /* 0x0000002000207308 */ /* 0x000e620000000800 */
[----:B------:R-:W-:Y:S02]  /*73c0*/  FSETP.GEU.AND P2, PT, R35, -126, PT ;  /* 0xc2fc00002300780b */ /* 0x000fe40003f4e000 */
[----:B------:R-:W-:Y:S01]  /*73d0*/  R2UR UR26, R22 ;  /* 0x00000000161a72ca */ /* 0x000fe200000e0000 */
[----:B------:R-:W-:Y:S01]  /*73e0*/  VIADD R22, R154, 0x320 ;  /* 0x000003209a167836 */ /* 0x000fe20000000000 */
[C---:B------:R-:W-:Y:S02]  /*73f0*/  R2UR UR27, R23.reuse ;  /* 0x00000000171b72ca */ /* 0x040fe400000e0000 */
[----:B------:R-:W-:Y:S01]  /*7400*/  R2UR UR7, R23 ;  /* 0x00000000170772ca */ /* 0x000fe200000e0000 */
[----:B------:R-:W-:-:S02]  /*7410*/  WARPGROUP.DEPBAR.LE gsb0, 0x0 ;  /* 0x00008000000079c5 */ /* 0x000fc40000010000 */
[----:B------:R-:W-:Y:S01]  /*7420*/  WARPGROUP.ARRIVE ;  /* 0x00000000000079c5 */ /* 0x000fe20000000000 */
[----:B------:R-:W2:Y:S01]  /*7430*/  MUFU.EX2 R33, R33 ;  /* 0x0000002100217308 */ /* 0x000ea20000000800 */
[----:B------:R-:W-:Y:S01]  /*7440*/  R2UR UR6, R22 ;  /* 0x00000000160672ca */ /* 0x000fe200000e0000 */
[----:B------:R-:W-:Y:S01]  /*7450*/  @!P4 FMUL R36, R36, 0.5 ;  /* 0x3f0000002424c820 */ /* 0x000fe20000400000 */
[----:B------:R-:W-:Y:S01]  /*7460*/  IADD3 R22, R154, 0x520, RZ ;  /* 0x000005209a167810 */ /* 0x000fe20007ffe0ff */
[----:B------:R-:W-:Y:S01]  /*7470*/  @!P2 FMUL R35, R35, 0.5 ;  /* 0x3f0000002323a820 */ /* 0x000fe20000400000 */
[----:B------:R-:W-:Y:S01]  /*7480*/  HGMMA.64x16x16.F32.BF16 R128, R24, gdesc[UR40].tnspB, R128, gsb0 ;  /* 0x4020002818807df0 */ /* 0x000fe20008001880 */
[----:B-1----:R-:W-:Y:S01]  /*7490*/  @!P6 FMUL R32, R32, R32 ;  /* 0x000000202020e220 */ /* 0x002fe20000400000 */
[----:B------:R-:W-:Y:S01]  /*74a0*/  FSETP.GEU.AND P6, PT, R37, -126, PT ;  /* 0xc2fc00002500780b */ /* 0x000fe20003fce000 */
[----:B------:R-:W1:Y:S01]  /*74b0*/  MUFU.EX2 R34, R34 ;  /* 0x0000002200227308 */ /* 0x000e620000000800 */
[----:B------:R-:W-:Y:S01]  /*74c0*/  R2UR UR18, R22 ;  /* 0x00000000161272ca */ /* 0x000fe200000e0000 */
[----:B------:R-:W-:Y:S01]  /*74d0*/  VIADD R22, R154, 0x140 ;  /* 0x000001409a167836 */ /* 0x000fe20000000000 */
[----:B------:R-:W-:-:S02]  /*74e0*/  R2UR UR19, R23 ;  /* 0x00000000171372ca */ /* 0x000fc400000e0000 */
[C---:B------:R-:W-:Y:S02]  /*74f0*/  R2UR UR29, R23.reuse ;  /* 0x00000000171d72ca */ /* 0x040fe400000e0000 */
[----:B------:R-:W-:Y:S01]  /*7500*/  R2UR UR37, R23 ;  /* 0x00000000172572ca */ /* 0x000fe200000e0000 */
[----:B------:R-:W-:Y:S01]  /*7510*/  FADD R23, R14, R155 ;  /* 0x0000009b0e177221 */ /* 0x000fe20000000000 */
[----:B--2---:R-:W-:Y:S01]  /*7520*/  @!P5 FMUL R33, R33, R33 ;  /* 0x000000212121d220 */ /* 0x004fe20000400000 */
[----:B------:R-:W-:Y:S01]  /*7530*/  FSETP.GEU.AND P5, PT, R38, -126, PT ;  /* 0xc2fc00002600780b */ /* 0x000fe20003fae000 */
[----:B------:R-:W2:Y:S01]  /*7540*/  MUFU.EX2 R36, R36 ;  /* 0x0000002400247308 */ /* 0x000ea20000000800 */
[----:B------:R-:W-:Y:S01]  /*7550*/  R2UR UR28, R22 ;  /* 0x00000000161c72ca */ /* 0x000fe200000e0000 */
[----:B------:R-:W-:Y:S02]  /*7560*/  VIADD R22, R154, 0x340 ;  /* 0x000003409a167836 */ /* 0x000fe40000000000 */
[----:B------:R-:W-:Y:S01]  /*7570*/  @!P6 FMUL R37, R37, 0.5 ;  /* 0x3f0000002525e820 */ /* 0x000fe20000400000 */
[----:B------:R-:W-:Y:S01]  /*7580*/  FADD R14, R23, R28 ;  /* 0x0000001c170e7221 */ /* 0x000fe20000000000 */
[----:B------:R-:W-:Y:S01]  /*7590*/  MOV R23, 0xc0000010 ;  /* 0xc000001000177802 */ /* 0x000fe20000000f00 */
[----:B-1----:R-:W-:Y:S01]  /*75a0*/  @!P3 FMUL R34, R34, R34 ;  /* 0x000000222222b220 */ /* 0x002fe20000400000 */
[----:B------:R-:W-:Y:S01]  /*75b0*/  FSETP.GEU.AND P3, PT, R39, -126, PT ;  /* 0xc2fc00002700780b */ /* 0x000fe20003f6e000 */
[----:B------:R-:W1:Y:S01]  /*75c0*/  MUFU.EX2 R35, R35 ;  /* 0x0000002300237308 */ /* 0x000e620000000800 */
[----:B------:R-:W-:Y:S01]  /*75d0*/  R2UR UR36, R22 ;  /* 0x00000000162472ca */ /* 0x000fe200000e0000 */
[C---:B------:R-:W-:Y:S01]  /*75e0*/  VIADD R28, R154.reuse, 0x540 ;  /* 0x000005409a1c7836 */ /* 0x040fe20000000000 */
[----:B------:R-:W-:Y:S01]  /*75f0*/  IADD3 R22, R154, 0x440, RZ ;  /* 0x000004409a167810 */ /* 0x000fe20007ffe0ff */
[----:B------:R-:W-:Y:S01]  /*7600*/  @!P5 FMUL R38, R38, 0.5 ;  /* 0x3f0000002626d820 */ /* 0x000fe20000400000 */
[----:B------:R-:W-:-:S02]  /*7610*/  R2UR UR41, R23 ;  /* 0x00000000172972ca */ /* 0x000fc400000e0000 */
[----:B------:R-:W-:Y:S01]  /*7620*/  MOV R23, 0xc0000010 ;  /* 0xc000001000177802 */ /* 0x000fe20000000f00 */
[----:B------:R-:W3:Y:S01]  /*7630*/  MUFU.EX2 R37, R37 ;  /* 0x0000002500257308 */ /* 0x000ee20000000800 */
[----:B------:R-:W-:Y:S01]  /*7640*/  MOV R31, 0xc0000010 ;  /* 0xc0000010001f7802 */ /* 0x000fe20000000f00 */
[----:B--2---:R-:W-:Y:S01]  /*7650*/  @!P4 FMUL R36, R36, R36 ;  /* 0x000000242424c220 */ /* 0x004fe20000400000 */
[----:B------:R-:W-:Y:S01]  /*7660*/  R2UR UR40, R22 ;  /* 0x00000000162872ca */ /* 0x000fe200000e0000 */
[----:B------:R-:W-:Y:S01]  /*7670*/  @!P3 FMUL R39, R39, 0.5 ;  /* 0x3f0000002727b820 */ /* 0x000fe20000400000 */
[----:B------:R-:W-:Y:S01]  /*7680*/  VIADD R22, R154, 0x640 ;  /* 0x000006409a167836 */ /* 0x000fe20000000000 */
[----:B------:R-:W-:Y:S02]  /*7690*/  R2UR UR21, R23 ;  /* 0x00000000171572ca */ /* 0x000fe400000e0000 */
[----:B------:R-:W2:Y:S01]  /*76a0*/  MUFU.EX2 R38, R38 ;  /* 0x0000002600267308 */ /* 0x000ea20000000800 */
[----:B------:R-:W-:Y:S01]  /*76b0*/  MOV R23, 0xc0000010 ;  /* 0xc000001000177802 */ /* 0x000fe20000000f00 */
[----:B-1----:R-:W-:Y:S01]  /*76c0*/  @!P2 FMUL R35, R35, R35 ;  /* 0x000000232323a220 */ /* 0x002fe20000400000 */
[----:B------:R-:W-:Y:S01]  /*76d0*/  R2UR UR23, R31 ;  /* 0x000000001f1772ca */ /* 0x000fe200000e0000 */
[----:B------:R-:W-:-:S02]  /*76e0*/  WARPGROUP.DEPBAR.LE gsb0, 0x0 ;  /* 0x00008000000079c5 */ /* 0x000fc40000010000 */
[----:B------:R-:W-:Y:S01]  /*76f0*/  WARPGROUP.ARRIVE ;  /* 0x00000000000079c5 */ /* 0x000fe20000000000 */
[C---:B------:R-:W-:Y:S01]  /*7700*/  R2UR UR11, R31.reuse ;  /* 0x000000001f0b72ca */ /* 0x040fe200000e0000 */
[----:B------:R-:W1:Y:S01]  /*7710*/  MUFU.EX2 R39, R39 ;  /* 0x0000002700277308 */ /* 0x000e620000000800 */
[----:B------:R-:W-:Y:S01]  /*7720*/  R2UR UR15, R31 ;  /* 0x000000001f0f72ca */ /* 0x000fe200000e0000 */
[----:B---3--:R-:W-:Y:S01]  /*7730*/  @!P6 FMUL R37, R37, R37 ;  /* 0x000000252525e220 */ /* 0x008fe20000400000 */
[----:B------:R-:W-:Y:S01]  /*7740*/  R2UR UR33, R31 ;  /* 0x000000001f2172ca */ /* 0x000fe200000e0000 */
[----:B------:R-:W-:Y:S01]  /*7750*/  HGMMA.64x16x16.F32.BF16 R120, R24, gdesc[UR44].tnspB, R120, gsb0 ;  /* 0x4020002c18787df0 */ /* 0x000fe20008001878 */
[----:B------:R-:W-:Y:S01]  /*7760*/  FADD R31, R18, R87 ;  /* 0x00000057121f7221 */ /* 0x000fe20000000000 */
[----:B------:R-:W-:Y:S01]  /*7770*/  FADD R87, R14, R29 ;  /* 0x0000001d0e577221 */ /* 0x000fe20000000000 */
[----:B------:R-:W-:Y:S01]  /*7780*/  R2UR UR20, R22 ;  /* 0x00000000161472ca */ /* 0x000fe200000e0000 */
[----:B------:R-:W-:Y:S01]  /*7790*/  VIADD R22, R154, 0x160 ;  /* 0x000001609a167836 */ /* 0x000fe20000000000 */
[----:B------:R-:W-:Y:S01]  /*77a0*/  R2UR UR9, R23 ;  /* 0x00000000170972ca */ /* 0x000fe200000e0000 */
[----:B------:R-:W-:-:S02]  /*77b0*/  IMAD.MOV.U32 R23, RZ, RZ, -0x3ffffff0 ;  /* 0xc0000010ff177424 */ /* 0x000fc400078e00ff */
[----:B------:R-:W-:Y:S01]  /*77c0*/  FADD R31, R31, R158 ;  /* 0x0000009e1f1f7221 */ /* 0x000fe20000000000 */
[----:B------:R-:W-:Y:S01]  /*77d0*/  IADD3 R156, R154, 0x20, RZ ;  /* 0x000000209a9c7810 */ /* 0x000fe20007ffe0ff */
[----:B--2---:R-:W-:Y:S01]  /*77e0*/  @!P5 FMUL R38, R38, R38 ;  /* 0x000000262626d220 */ /* 0x004fe20000400000 */
[----:B------:R-:W-:Y:S01]  /*77f0*/  R2UR UR8, R22 ;  /* 0x00000000160872ca */ /* 0x000fe200000e0000 */
[----:B------:R-:W-:Y:S01]  /*7800*/  UMOV UR46, UR28 ;  /* 0x0000001c002e7c82 */ /* 0x000fe20008000000 */
[----:B------:R-:W-:Y:S01]  /*7810*/  IADD3 R22, R154, 0x360, RZ ;  /* 0x000003609a167810 */ /* 0x000fe20007ffe0ff */
[----:B-1----:R-:W-:Y:S01]  /*7820*/  @!P3 FMUL R39, R39, R39 ;  /* 0x000000272727b220 */ /* 0x002fe20000400000 */
[----:B------:R-:W-:Y:S01]  /*7830*/  R2UR UR30, R156 ;  /* 0x000000009c1e72ca */ /* 0x000fe200000e0000 */
[----:B------:R-:W-:Y:S01]  /*7840*/  UMOV UR47, UR29 ;  /* 0x0000001d002f7c82 */ /* 0x000fe20008000000 */
[----:B------:R-:W-:Y:S02]  /*7850*/  R2UR UR31, R157 ;  /* 0x000000009d1f72ca */ /* 0x000fe400000e0000 */
[----:B------:R-:W-:-:S02]  /*7860*/  IADD3 R30, R154, 0x220, RZ ;  /* 0x000002209a1e7810 */ /* 0x000fc40007ffe0ff */
[----:B------:R-:W-:Y:S02]  /*7870*/  FSETP.GEU.AND P2, PT, R40, -126, PT ;  /* 0xc2fc00002800780b */ /* 0x000fe40003f4e000 */
[----:B------:R-:W-:Y:S01]  /*7880*/  R2UR UR22, R30 ;  /* 0x000000001e1672ca */ /* 0x000fe200000e0000 */
[----:B------:R-:W-:Y:S01]  /*7890*/  VIADD R30, R154, 0x420 ;  /* 0x000004209a1e7836 */ /* 0x000fe20000000000 */
[----:B------:R-:W-:Y:S02]  /*78a0*/  FSETP.GEU.AND P4, PT, R41, -126, PT ;  /* 0xc2fc00002900780b */ /* 0x000fe40003f8e000 */
[----:B------:R-:W-:Y:S02]  /*78b0*/  FSETP.GEU.AND P6, PT, R42, -126, PT ;  /* 0xc2fc00002a00780b */ /* 0x000fe40003fce000 */
[----:B------:R-:W-:Y:S01]  /*78c0*/  R2UR UR10, R30 ;  /* 0x000000001e0a72ca */ /* 0x000fe200000e0000 */
[----:B------:R-:W-:Y:S01]  /*78d0*/  VIADD R30, R154, 0x620 ;  /* 0x000006209a1e7836 */ /* 0x000fe20000000000 */
[----:B------:R-:W-:-:S02]  /*78e0*/  FSETP.GEU.AND P3, PT, R44, -126, PT ;  /* 0xc2fc00002c00780b */ /* 0x000fc40003f6e000 */
[----:B------:R-:W-:Y:S01]  /*78f0*/  FSETP.GEU.AND P5, PT, R43, -126, PT ;  /* 0xc2fc00002b00780b */ /* 0x000fe20003fae000 */
[----:B------:R-:W-:Y:S01]  /*7900*/  @!P2 FMUL R40, R40, 0.5 ;  /* 0x3f0000002828a820 */ /* 0x000fe20000400000 */
[----:B------:R-:W-:Y:S02]  /*7910*/  R2UR UR14, R30 ;  /* 0x000000001e0e72ca */ /* 0x000fe400000e0000 */
[C---:B------:R-:W-:Y:S01]  /*7920*/  IADD3 R30, R154.reuse, 0x240, RZ ;  /* 0x000002409a1e7810 */ /* 0x040fe20007ffe0ff */
[----:B------:R-:W-:Y:S01]  /*7930*/  @!P4 FMUL R41, R41, 0.5 ;  /* 0x3f0000002929c820 */ /* 0x000fe20000400000 */
[----:B------:R-:W-:Y:S01]  /*7940*/  IADD3 R156, R154, 0x40, RZ ;  /* 0x000000409a9c7810 */ /* 0x000fe20007ffe0ff */
[----:B------:R-:W-:Y:S01]  /*7950*/  @!P6 FMUL R42, R42, 0.5 ;  /* 0x3f0000002a2ae820 */ /* 0x000fe20000400000 */
[----:B------:R-:W1:Y:S01]  /*7960*/  MUFU.EX2 R40, R40 ;  /* 0x0000002800287308 */ /* 0x000e620000000800 */
[----:B------:R-:W-:Y:S01]  /*7970*/  R2UR UR32, R30 ;  /* 0x000000001e2072ca */ /* 0x000fe200000e0000 */
[----:B------:R-:W-:-:S02]  /*7980*/  WARPGROUP.DEPBAR.LE gsb0, 0x0 ;  /* 0x00008000000079c5 */ /* 0x000fc40000010000 */
[----:B------:R-:W-:Y:S01]  /*7990*/  WARPGROUP.ARRIVE ;  /* 0x00000000000079c5 */ /* 0x000fe20000000000 */
[----:B------:R-:W-:Y:S01]  /*79a0*/  @!P3 FMUL R44, R44, 0.5 ;  /* 0x3f0000002c2cb820 */ /* 0x000fe20000400000 */
[----:B------:R-:W-:Y:S01]  /*79b0*/  @!P5 FMUL R43, R43, 0.5 ;  /* 0x3f0000002b2bd820 */ /* 0x000fe20000400000 */
[----:B------:R-:W-:Y:S01]  /*79c0*/  R2UR UR24, R156 ;  /* 0x000000009c1872ca */ /* 0x000fe200000e0000 */
[----:B------:R-:W2:Y:S01]  /*79d0*/  MUFU.EX2 R41, R41 ;  /* 0x0000002900297308 */ /* 0x000ea20000000800 */
[----:B------:R-:W-:Y:S01]  /*79e0*/  R2UR UR25, R157 ;  /* 0x000000009d1972ca */ /* 0x000fe200000e0000 */
[----:B------:R-:W-:Y:S01]  /*79f0*/  HGMMA.64x16x16.F32.BF16 R112, R24, gdesc[UR48].tnspB, R112, gsb0 ;  /* 0x4020003018707df0 */ /* 0x000fe20008001870 */
[----:B------:R-:W-:Y:S01]  /*7a00*/  UMOV UR51, UR33 ;  /* 0x0000002100337c82 */ /* 0x000fe20008000000 */
[----:B------:R-:W-:Y:S02]  /*7a10*/  MOV R29, 0xc0000010 ;  /* 0xc0000010001d7802 */ /* 0x000fe40000000f00 */
[----:B------:R-:W-:Y:S01]  /*7a20*/  UMOV UR50, UR32 ;  /* 0x0000002000327c82 */ /* 0x000fe20008000000 */
[----:B------:R-:W-:Y:S01]  /*7a30*/  R2UR UR16, R28 ;  /* 0x000000001c1072ca */ /* 0x000fe200000e0000 */
[----:B------:R-:W3:Y:S01]  /*7a40*/  MUFU.EX2 R42, R42 ;  /* 0x0000002a002a7308 */ /* 0x000ee20000000800 */
[----:B-1----:R-:W-:Y:S01]  /*7a50*/  @!P2 FMUL R40, R40, R40 ;  /* 0x000000282828a220 */ /* 0x002fe20000400000 */
[----:B------:R-:W-:Y:S01]  /*7a60*/  FSETP.GEU.AND P2, PT, R45, -126, PT ;  /* 0xc2fc00002d00780b */ /* 0x000fe20003f4e000 */
[----:B------:R-:W-:Y:S01]  /*7a70*/  VIADD R28, R154, 0x60 ;  /* 0x000000609a1c7836 */ /* 0x000fe20000000000 */
[----:B------:R-:W-:Y:S01]  /*7a80*/  UMOV UR42, UR24 ;  /* 0x00000018002a7c82 */ /* 0x000fe20008000000 */
[----:B------:R-:W-:Y:S01]  /*7a90*/  R2UR UR17, R29 ;  /* 0x000000001d1172ca */ /* 0x000fe200000e0000 */
[----:B------:R-:W-:Y:S01]  /*7aa0*/  UMOV UR43, UR25 ;  /* 0x00000019002b7c82 */ /* 0x000fe20008000000 */
[----:B------:R-:W-:Y:S01]  /*7ab0*/  MOV R29, 0xc0000010 ;  /* 0xc0000010001d7802 */ /* 0x000fe20000000f00 */
[----:B------:R-:W1:Y:S01]  /*7ac0*/  MUFU.EX2 R44, R44 ;  /* 0x0000002c002c7308 */ /* 0x000e620000000800 */
[----:B--2---:R-:W-:Y:S01]  /*7ad0*/  @!P4 FMUL R41, R41, R41 ;  /* 0x000000292929c220 */ /* 0x004fe20000400000 */
[----:B------:R-:W-:-:S02]  /*7ae0*/  FSETP.GEU.AND P4, PT, R46, -126, PT ;  /* 0xc2fc00002e00780b */ /* 0x000fc40003f8e000 */
[----:B------:R-:W-:Y:S01]  /*7af0*/  R2UR UR12, R28 ;  /* 0x000000001c0c72ca */ /* 0x000fe200000e0000 */
[----:B------:R-:W-:Y:S01]  /*7b00*/  VIADD R28, R154, 0x260 ;  /* 0x000002609a1c7836 */ /* 0x000fe20000000000 */
[----:B------:R-:W-:Y:S01]  /*7b10*/  R2UR UR13, R29 ;  /* 0x000000001d0d72ca */ /* 0x000fe200000e0000 */
[----:B------:R-:W-:Y:S01]  /*7b20*/  @!P2 FMUL R45, R45, 0.5 ;  /* 0x3f0000002d2da820 */ /* 0x000fe20000400000 */
[----:B------:R-:W2:Y:S01]  /*7b30*/  MUFU.EX2 R43, R43 ;  /* 0x0000002b002b7308 */ /* 0x000ea20000000800 */
[----:B---3--:R-:W-:Y:S01]  /*7b40*/  @!P6 FMUL R42, R42, R42 ;  /* 0x0000002a2a2ae220 */ /* 0x008fe20000400000 */
[----:B------:R-:W-:Y:S01]  /*7b50*/  FSETP.GEU.AND P6, PT, R47, -126, PT ;  /* 0xc2fc00002f00780b */ /* 0x000fe20003fce000 */
[----:B------:R-:W-:Y:S01]  /*7b60*/  IMAD.MOV.U32 R29, RZ, RZ, -0x3ffffff0 ;  /* 0xc0000010ff1d7424 */ /* 0x000fe200078e00ff */
[----:B------:R-:W-:Y:S02]  /*7b70*/  R2UR UR38, R28 ;  /* 0x000000001c2672ca */ /* 0x000fe400000e0000 */
[----:B------:R-:W-:Y:S01]  /*7b80*/  MOV R14, UR53 ;  /* 0x00000035000e7c02 */ /* 0x000fe20008000f00 */
[----:B------:R-:W-:Y:S01]  /*7b90*/  @!P4 FMUL R46, R46, 0.5 ;  /* 0x3f0000002e2ec820 */ /* 0x000fe20000400000 */
[----:B------:R-:W3:Y:S01]  /*7ba0*/  MUFU.EX2 R45, R45 ;  /* 0x0000002d002d7308 */ /* 0x000ee20000000800 */
[----:B-1----:R-:W-:Y:S01]  /*7bb0*/  @!P3 FMUL R44, R44, R44 ;  /* 0x0000002c2c2cb220 */ /* 0x002fe20000400000 */
[----:B------:R-:W-:-:S02]  /*7bc0*/  FSETP.GEU.AND P3, PT, R49, -126, PT ;  /* 0xc2fc00003100780b */ /* 0x000fc40003f6e000 */
[----:B------:R-:W-:Y:S02]  /*7bd0*/  R2UR UR39, R29 ;  /* 0x000000001d2772ca */ /* 0x000fe400000e0000 */
[----:B------:R-:W-:Y:S01]  /*7be0*/  R2UR UR53, R14 ;  /* 0x000000000e3572ca */ /* 0x000fe200000e0000 */
[----:B------:R-:W-:Y:S01]  /*7bf0*/  @!P6 FMUL R47, R47, 0.5 ;  /* 0x3f0000002f2fe820 */ /* 0x000fe20000400000 */
[----:B------:R-:W1:Y:S01]  /*7c00*/  MUFU.EX2 R46, R46 ;  /* 0x0000002e002e7308 */ /* 0x000e620000000800 */
[----:B--2---:R-:W-:Y:S01]  /*7c10*/  @!P5 FMUL R43, R43, R43 ;  /* 0x0000002b2b2bd220 */ /* 0x004fe20000400000 */
[----:B------:R-:W-:Y:S01]  /*7c20*/  MOV R29, UR38 ;  /* 0x00000026001d7c02 */ /* 0x000fe20008000f00 */
[----:B------:R-:W-:Y:S01]  /*7c30*/  UMOV UR38, UR16 ;  /* 0x0000001000267c82 */ /* 0x000fe20008000000 */
[----:B------:R-:W-:Y:S02]  /*7c40*/  WARPGROUP.DEPBAR.LE gsb0, 0x0 ;  /* 0x00008000000079c5 */ /* 0x000fe40000010000 */
[----:B------:R-:W-:Y:S01]  /*7c50*/  WARPGROUP.ARRIVE ;  /* 0x00000000000079c5 */ /* 0x000fe20000000000 */
[----:B------:R-:W-:Y:S01]  /*7c60*/  @!P3 FMUL R49, R49, 0.5 ;  /* 0x3f0000003131b820 */ /* 0x000fe20000400000 */
[----:B------:R-:W2:Y:S01]  /*7c70*/  MUFU.EX2 R47, R47 ;  /* 0x0000002f002f7308 */ /* 0x000ea20000000800 */
[----:B---3--:R-:W-:Y:S01]  /*7c80*/  @!P2 FMUL R45, R45, R45 ;  /* 0x0000002d2d2da220 */ /* 0x008fe20000400000 */
[----:B------:R-:W-:Y:S01]  /*7c90*/  MOV R28, UR39 ;  /* 0x00000027001c7c02 */ /* 0x000fe20008000f00 */
[----:B------:R-:W-:Y:S01]  /*7ca0*/  UMOV UR39, UR17 ;  /* 0x0000001100277c82 */ /* 0x000fe20008000000 */
[----:B------:R-:W-:Y:S01]  /*7cb0*/  HGMMA.64x16x16.F32.BF16 R104, R24, gdesc[UR52].tnspB, R104, gsb0 ;  /* 0x4020003418687df0 */ /* 0x000fe20008001868 */
[----:B------:R-:W-:Y:S01]  /*7cc0*/  UMOV UR54, UR36 ;  /* 0x0000002400367c82 */ /* 0x000fe20008000000 */
[----:B------:R-:W-:Y:S01]  /*7cd0*/  UMOV UR55, UR37 ;  /* 0x0000002500377c82 */ /* 0x000fe20008000000 */
[----:B------:R-:W-:Y:S01]  /*7ce0*/  FSETP.GEU.AND P5, PT, R48, -126, PT ;  /* 0xc2fc00003000780b */ /* 0x000fe20003fae000 */
[----:B------:R-:W3:Y:S01]  /*7cf0*/  MUFU.EX2 R85, R49 ;  /* 0x0000003100557308 */ /* 0x000ee20000000800 */
[----:B-1----:R-:W-:Y:S01]  /*7d00*/  @!P4 FMUL R46, R46, R46 ;  /* 0x0000002e2e2ec220 */ /* 0x002fe20000400000 */
[----:B------:R-:W-:-:S02]  /*7d10*/  FSETP.GEU.AND P2, PT, R50, -126, PT ;  /* 0xc2fc00003200780b */ /* 0x000fc40003f4e000 */
[----:B------:R-:W-:Y:S02]  /*7d20*/  FSETP.GEU.AND P4, PT, R51, -126, PT ;  /* 0xc2fc00003300780b */ /* 0x000fe40003f8e000 */
[----:B------:R-:W-:Y:S02]  /*7d30*/  MOV R18, UR52 ;  /* 0x0000003400127c02 */ /* 0x000fe40008000f00 */
[----:B------:R-:W-:Y:S01]  /*7d40*/  MOV R155, 0xc0000010 ;  /* 0xc0000010009b7802 */ /* 0x000fe20000000f00 */
[----:B--2---:R-:W-:Y:S01]  /*7d50*/  @!P6 FMUL R47, R47, R47 ;  /* 0x0000002f2f2fe220 */ /* 0x004fe20000400000 */
[----:B------:R-:W-:Y:S02]  /*7d60*/  FSETP.GEU.AND P6, PT, R52, -126, PT ;  /* 0xc2fc00003400780b */ /* 0x000fe40003fce000 */
[----:B------:R-:W-:Y:S01]  /*7d70*/  @!P5 FMUL R48, R48, 0.5 ;  /* 0x3f0000003030d820 */ /* 0x000fe20000400000 */
[----:B------:R-:W-:Y:S02]  /*7d80*/  R2UR UR52, R18 ;  /* 0x00000000123472ca */ /* 0x000fe400000e0000 */
[----:B------:R-:W-:Y:S01]  /*7d90*/  @!P2 FMUL R50, R50, 0.5 ;  /* 0x3f0000003232a820 */ /* 0x000fe20000400000 */
[----:B---3--:R-:W-:-:S02]  /*7da0*/  @!P3 FMUL R85, R85, R85 ;  /* 0x000000555555b220 */ /* 0x008fc40000400000 */
[----:B------:R-:W1:Y:S01]  /*7db0*/  MUFU.EX2 R48, R48 ;  /* 0x0000003000307308 */ /* 0x000e620000000800 */
[----:B------:R-:W-:Y:S01]  /*7dc0*/  FSETP.GEU.AND P3, PT, R54, -126, PT ;  /* 0xc2fc00003600780b */ /* 0x000fe20003f6e000 */
[----:B------:R-:W-:-:S03]  /*7dd0*/  @!P4 FMUL R51, R51, 0.5 ;  /* 0x3f0000003333c820 */ /* 0x000fc60000400000 */
[----:B------:R-:W-:-:S03]  /*7de0*/  @!P6 FMUL R52, R52, 0.5 ;  /* 0x3f0000003434e820 */ /* 0x000fc60000400000 */
[----:B------:R-:W2:Y:S06]  /*7df0*/  MUFU.EX2 R50, R50 ;  /* 0x0000003200327308 */ /* 0x000eac0000000800 */
[----:B------:R-:W-:Y:S02]  /*7e00*/  @!P3 FMUL R54, R54, 0.5 ;  /* 0x3f0000003636b820 */ /* 0x000fe40000400000 */
[----:B------:R-:W3:Y:S01]  /*7e10*/  MUFU.EX2 R51, R51 ;  /* 0x0000003300337308 */ /* 0x000ee20000000800 */
[----:B-1----:R-:W-:Y:S01]  /*7e20*/  @!P5 FMUL R48, R48, R48 ;  /* 0x000000303030d220 */ /* 0x002fe20000400000 */
[----:B------:R-:W-:Y:S01]  /*7e30*/  FSETP.GEU.AND P5, PT, R53, -126, PT ;  /* 0xc2fc00003500780b */ /* 0x000fe20003fae000 */
[----:B------:R-:W-:-:S02]  /*7e40*/  WARPGROUP.DEPBAR.LE gsb0, 0x0 ;  /* 0x00008000000079c5 */ /* 0x000fc40000010000 */
[----:B------:R-:W-:-:S03]  /*7e50*/  WARPGROUP.ARRIVE ;  /* 0x00000000000079c5 */ /* 0x000fc60000000000 */
[----:B------:R-:W1:Y:S01]  /*7e60*/  MUFU.EX2 R52, R52 ;  /* 0x0000003400347308 */ /* 0x000e620000000800 */
[----:B--2---:R-:W-:Y:S01]  /*7e70*/  @!P2 FMUL R50, R50, R50 ;  /* 0x000000323232a220 */ /* 0x004fe20000400000 */
[----:B------:R-:W-:Y:S01]  /*7e80*/  FSETP.GEU.AND P2, PT, R55, -126, PT ;  /* 0xc2fc00003700780b */ /* 0x000fe20003f4e000 */
[----:B------:R-:W-:Y:S04]  /*7e90*/  HGMMA.64x16x16.F32.BF16 R96, R24, gdesc[UR56].tnspB, R96, gsb0 ;  /* 0x4020003818607df0 */ /* 0x000fe80008001860 */
[----:B------:R-:W-:Y:S01]  /*7ea0*/  @!P5 FMUL R53, R53, 0.5 ;  /* 0x3f0000003535d820 */ /* 0x000fe20000400000 */
[----:B------:R-:W2:Y:S01]  /*7eb0*/  MUFU.EX2 R54, R54 ;  /* 0x0000003600367308 */ /* 0x000ea20000000800 */
[----:B---3--:R-:W-:Y:S01]  /*7ec0*/  @!P4 FMUL R51, R51, R51 ;  /* 0x000000333333c220 */ /* 0x008fe20000400000 */
[----:B------:R-:W-:-:S05]  /*7ed0*/  FSETP.GEU.AND P4, PT, R56, -126, PT ;  /* 0xc2fc00003800780b */ /* 0x000fca0003f8e000 */
[----:B------:R-:W-:Y:S01]  /*7ee0*/  @!P2 FMUL R55, R55, 0.5 ;  /* 0x3f0000003737a820 */ /* 0x000fe20000400000 */
[----:B------:R-:W3:Y:S01]  /*7ef0*/  MUFU.EX2 R53, R53 ;  /* 0x0000003500357308 */ /* 0x000ee20000000800 */
[----:B-1----:R-:W-:Y:S01]  /*7f00*/  @!P6 FMUL R52, R52, R52 ;  /* 0x000000343434e220 */ /* 0x002fe20000400000 */
[----:B------:R-:W-:-:S05]  /*7f10*/  FSETP.GEU.AND P6, PT, R57, -126, PT ;  /* 0xc2fc00003900780b */ /* 0x000fca0003fce000 */
[----:B------:R-:W-:Y:S01]  /*7f20*/  @!P4 FMUL R56, R56, 0.5 ;  /* 0x3f0000003838c820 */ /* 0x000fe20000400000 */
        /* <DEDUP_REMOVED lines=8> */
[----:B------:R-:W3:Y:S01]  /*7fb0*/  MUFU.EX2 R57, R57 ;  /* 0x0000003900397308 */ /* 0x000ee20000000800 */
[----:B-1----:R-:W-:Y:S01]  /*7fc0*/  @!P2 FMUL R55, R55, R55 ;  /* 0x000000373737a220 */ /* 0x002fe20000400000 */
[----:B------:R-:W-:Y:S01]  /*7fd0*/  FSETP.GEU.AND P2, PT, R60, -126, PT ;  /* 0xc2fc00003c00780b */ /* 0x000fe20003f4e000 */
[----:B------:R-:W-:Y:S02]  /*7fe0*/  WARPGROUP.DEPBAR.LE gsb0, 0x0 ;  /* 0x00008000000079c5 */ /* 0x000fe40000010000 */
[----:B------:R-:W-:Y:S02]  /*7ff0*/  WARPGROUP.ARRIVE ;  /* 0x00000000000079c5 */ /* 0x000fe40000000000 */
[----:B------:R-:W-:Y:S01]  /*8000*/  @!P5 FMUL R58, R58, 0.5 ;  /* 0x3f0000003a3ad820 */ /* 0x000fe20000400000 */
[----:B--2---:R-:W-:Y:S01]  /*8010*/  @!P4 FMUL R56, R56, R56 ;  /* 0x000000383838c220 */ /* 0x004fe20000400000 */
[----:B------:R-:W-:Y:S01]  /*8020*/  FSETP.GEU.AND P4, PT, R61, -126, PT ;  /* 0xc2fc00003d00780b */ /* 0x000fe20003f8e000 */
[----:B------:R-:W1:Y:S01]  /*8030*/  MUFU.EX2 R59, R59 ;  /* 0x0000003b003b7308 */ /* 0x000e620000000800 */
[----:B------:R-:W-:Y:S01]  /*8040*/  HGMMA.64x16x16.F32.BF16 R88, R24, gdesc[UR32].tnspB, R88, gsb0 ;  /* 0x4020002018587df0 */ /* 0x000fe20008001858 */
[----:B------:R-:W-:-:S03]  /*8050*/  R2UR UR35, R23 ;  /* 0x00000000172372ca */ /* 0x000fc600000e0000 */
[----:B------:R-:W-:Y:S01]  /*8060*/  @!P2 FMUL R60, R60, 0.5 ;  /* 0x3f0000003c3ca820 */ /* 0x000fe20000400000 */
[----:B------:R-:W-:Y:S01]  /*8070*/  R2UR UR34, R22 ;  /* 0x00000000162272ca */ /* 0x000fe200000e0000 */
[----:B---3--:R-:W-:Y:S01]  /*8080*/  @!P6 FMUL R57, R57, R57 ;  /* 0x000000393939e220 */ /* 0x008fe20000400000 */
[----:B------:R-:W-:Y:S01]  /*8090*/  FSETP.GEU.AND P6, PT, R62, -126, PT ;  /* 0xc2fc00003e00780b */ /* 0x000fe20003fce000 */
[----:B------:R-:W2:Y:S03]  /*80a0*/  MUFU.EX2 R58, R58 ;  /* 0x0000003a003a7308 */ /* 0x000ea60000000800 */
[----:B------:R-:W-:-:S03]  /*80b0*/  @!P4 FMUL R61, R61, 0.5 ;  /* 0x3f0000003d3dc820 */ /* 0x000fc60000400000 */
[----:B------:R-:W-:Y:S01]  /*80c0*/  MOV R21, UR35 ;  /* 0x0000002300157c02 */ /* 0x000fe20008000f00 */
[----:B------:R-:W-:-:S03]  /*80d0*/  UMOV UR35, UR41 ;  /* 0x0000002900237c82 */ /* 0x000fc60008000000 */
[----:B------:R-:W-:Y:S01]  /*80e0*/  MOV R49, UR34 ;  /* 0x0000002200317c02 */ /* 0x000fe20008000f00 */
[----:B------:R-:W-:Y:S01]  /*80f0*/  UMOV UR34, UR40 ;  /* 0x0000002800227c82 */ /* 0x000fe20008000000 */
[----:B------:R-:W-:Y:S01]  /*8100*/  @!P6 FMUL R62, R62, 0.5 ;  /* 0x3f0000003e3ee820 */ /* 0x000fe20000400000 */
[----:B------:R-:W3:Y:S01]  /*8110*/  MUFU.EX2 R60, R60 ;  /* 0x0000003c003c7308 */ /* 0x000ee20000000800 */
[----:B-1----:R-:W-:Y:S01]  /*8120*/  @!P3 FMUL R59, R59, R59 ;  /* 0x0000003b3b3bb220 */ /* 0x002fe20000400000 */
[----:B------:R-:W-:Y:S01]  /*8130*/  FSETP.GEU.AND P3, PT, R64, -126, PT ;  /* 0xc2fc00004000780b */ /* 0x000fe20003f6e000 */
[----:B--2---:R-:W-:Y:S01]  /*8140*/  @!P5 FMUL R58, R58, R58 ;  /* 0x0000003a3a3ad220 */ /* 0x004fe20000400000 */
[----:B------:R-:W-:-:S04]  /*8150*/  FSETP.GEU.AND P5, PT, R63, -126, PT ;  /* 0xc2fc00003f00780b */ /* 0x000fc80003fae000 */
[----:B------:R-:W1:Y:S07]  /*8160*/  MUFU.EX2 R61, R61 ;  /* 0x0000003d003d7308 */ /* 0x000e6e0000000800 */
[----:B------:R-:W-:Y:S01]  /*8170*/  @!P3 FMUL R64, R64, 0.5 ;  /* 0x3f0000004040b820 */ /* 0x000fe20000400000 */
[----:B------:R-:W2:Y:S01]  /*8180*/  MUFU.EX2 R62, R62 ;  /* 0x0000003e003e7308 */ /* 0x000ea20000000800 */
[----:B---3--:R-:W-:Y:S01]  /*8190*/  @!P2 FMUL R60, R60, R60 ;  /* 0x0000003c3c3ca220 */ /* 0x008fe20000400000 */
[----:B------:R-:W-:Y:S01]  /*81a0*/  @!P5 FMUL R63, R63, 0.5 ;  /* 0x3f0000003f3fd820 */ /* 0x000fe20000400000 */
[----:B------:R-:W-:Y:S01]  /*81b0*/  FSETP.GEU.AND P2, PT, R65, -126, PT ;  /* 0xc2fc00004100780b */ /* 0x000fe20003f4e000 */
[----:B------:R-:W-:-:S02]  /*81c0*/  WARPGROUP.DEPBAR.LE gsb0, 0x0 ;  /* 0x00008000000079c5 */ /* 0x000fc40000010000 */
[----:B------:R-:W-:Y:S01]  /*81d0*/  FADD R24, R87, R32 ;  /* 0x0000002057187221 */ /* 0x000fe20000000000 */
[----:B------:R-:W-:Y:S01]  /*81e0*/  FADD R26, R31, R34 ;  /* 0x000000221f1a7221 */ /* 0x000fe20000000000 */
[----:B------:R-:W-:Y:S01]  /*81f0*/  F2FP.BF16.F32.PACK_AB R25, R35, R34 ;  /* 0x000000222319723e */ /* 0x000fe200000010ff */
[----:B------:R-:W-:Y:S02]  /*8200*/  IMAD.MOV.U32 R31, RZ, RZ, -0x3ffffff0 ;  /* 0xc0000010ff1f7424 */ /* 0x000fe400078e00ff */
[----:B------:R-:W-:Y:S01]  /*8210*/  FADD R23, R24, R33 ;  /* 0x0000002118177221 */ /* 0x000fe20000000000 */
[----:B------:R-:W-:Y:S01]  /*8220*/  F2FP.BF16.F32.PACK_AB R24, R33, R32 ;  /* 0x000000202118723e */ /* 0x000fe200000010ff */
[----:B------:R-:W3:Y:S01]  /*8230*/  MUFU.EX2 R63, R63 ;  /* 0x0000003f003f7308 */ /* 0x000ee20000000800 */
[----:B------:R-:W-:Y:S01]  /*8240*/  F2FP.BF16.F32.PACK_AB R27, R39, R38 ;  /* 0x00000026271b723e */ /* 0x000fe200000010ff */
[----:B------:R-:W-:Y:S01]  /*8250*/  FADD R22, R23, R36 ;  /* 0x0000002417167221 */ /* 0x000fe20000000000 */
[----:B------:R-:W-:Y:S01]  /*8260*/  FADD R23, R26, R35 ;  /* 0x000000231a177221 */ /* 0x000fe20000000000 */
[----:B------:R-:W-:Y:S01]  /*8270*/  F2FP.BF16.F32.PACK_AB R26, R37, R36 ;  /* 0x00000024251a723e */ /* 0x000fe200000010ff */
[----:B-1----:R-:W-:Y:S01]  /*8280*/  @!P4 FMUL R61, R61, R61 ;  /* 0x0000003d3d3dc220 */ /* 0x002fe20000400000 */
[----:B------:R-:W-:Y:S01]  /*8290*/  FADD R33, R22, R37 ;  /* 0x0000002516217221 */ /* 0x000fe20000000000 */
[----:B------:R-:W-:Y:S01]  /*82a0*/  IADD3 R22, R154, 0x460, RZ ;  /* 0x000004609a167810 */ /* 0x000fe20007ffe0ff */
[----:B------:R-:W-:Y:S01]  /*82b0*/  WARPGROUP.ARRIVE ;  /* 0x00000000000079c5 */ /* 0x000fe20000000000 */
[----:B------:R-:W-:Y:S01]  /*82c0*/  FADD R30, R23, R38 ;  /* 0x00000026171e7221 */ /* 0x000fe20000000000 */
[----:B------:R-:W-:-:S02]  /*82d0*/  IMAD.MOV.U32 R23, RZ, RZ, -0x3ffffff0 ;  /* 0xc0000010ff177424 */ /* 0x000fc400078e00ff */
[----:B--2---:R-:W-:Y:S01]  /*82e0*/  @!P6 FMUL R62, R62, R62 ;  /* 0x0000003e3e3ee220 */ /* 0x004fe20000400000 */
[----:B------:R-:W-:Y:S01]  /*82f0*/  FSETP.GEU.AND P4, PT, R66, -126, PT ;  /* 0xc2fc00004200780b */ /* 0x000fe20003f8e000 */
[----:B------:R-:W-:Y:S01]  /*8300*/  FADD R35, R30, R39 ;  /* 0x000000271e237221 */ /* 0x000fe20000000000 */
[----:B------:R-:W-:Y:S01]  /*8310*/  HGMMA.64x16x16.F32.BF16 R136, R24, gdesc[UR28].tnspB, R136, gsb0 ;  /* 0x4020001c18887df0 */ /* 0x000fe20008001888 */
[----:B------:R-:W-:Y:S01]  /*8320*/  R2UR UR30, R22 ;  /* 0x00000000161e72ca */ /* 0x000fe200000e0000 */
[C---:B------:R-:W-:Y:S01]  /*8330*/  VIADD R30, R154.reuse, 0x660 ;  /* 0x000006609a1e7836 */ /* 0x040fe20000000000 */
[----:B------:R-:W-:Y:S01]  /*8340*/  IADD3 R22, R154, 0x560, RZ ;  /* 0x000005609a167810 */ /* 0x000fe20007ffe0ff */
[----:B---3--:R-:W-:Y:S01]  /*8350*/  @!P5 FMUL R63, R63, R63 ;  /* 0x0000003f3f3fd220 */ /* 0x008fe20000400000 */
[----:B------:R-:W-:Y:S01]  /*8360*/  R2UR UR31, R23 ;  /* 0x00000000171f72ca */ /* 0x000fe200000e0000 */
[----:B------:R-:W-:Y:S01]  /*8370*/  @!P2 FMUL R65, R65, 0.5 ;  /* 0x3f0000004141a820 */ /* 0x000fe20000400000 */
[----:B------:R-:W-:Y:S01]  /*8380*/  MOV R23, 0xc0000010 ;  /* 0xc000001000177802 */ /* 0x000fe20000000f00 */
[----:B------:R-:W1:Y:S01]  /*8390*/  MUFU.EX2 R64, R64 ;  /* 0x0000004000407308 */ /* 0x000e620000000800 */
[----:B------:R-:W-:-:S02]  /*83a0*/  FSETP.GEU.AND P6, PT, R67, -126, PT ;  /* 0xc2fc00004300780b */ /* 0x000fc40003fce000 */
[----:B------:R-:W-:Y:S01]  /*83b0*/  @!P4 FMUL R66, R66, 0.5 ;  /* 0x3f0000004242c820 */ /* 0x000fe20000400000 */
[----:B------:R-:W-:Y:S02]  /*83c0*/  FSETP.GEU.AND P5, PT, R68, -126, PT ;  /* 0xc2fc00004400780b */ /* 0x000fe40003fae000 */
[----:B------:R-:W-:Y:S01]  /*83d0*/  MOV R32, UR30 ;  /* 0x0000001e00207c02 */ /* 0x000fe20008000f00 */
[----:B------:R-:W-:Y:S01]  /*83e0*/  UMOV UR30, UR20 ;  /* 0x00000014001e7c82 */ /* 0x000fe20008000000 */
[----:B------:R-:W2:Y:S02]  /*83f0*/  MUFU.EX2 R65, R65 ;  /* 0x0000004100417308 */ /* 0x000ea40000000800 */
[----:B------:R-:W-:Y:S01]  /*8400*/  MOV R34, UR31 ;  /* 0x0000001f00227c02 */ /* 0x000fe20008000f00 */
[----:B------:R-:W-:-:S03]  /*8410*/  UMOV UR31, UR21 ;  /* 0x00000015001f7c82 */ /* 0x000fc60008000000 */
[----:B------:R-:W-:Y:S02]  /*8420*/  @!P6 FMUL R67, R67, 0.5 ;  /* 0x3f0000004343e820 */ /* 0x000fe40000400000 */
[----:B------:R-:W3:Y:S01]  /*8430*/  MUFU.EX2 R66, R66 ;  /* 0x0000004200427308 */ /* 0x000ee20000000800 */
[----:B-1----:R-:W-:Y:S01]  /*8440*/  @!P3 FMUL R64, R64, R64 ;  /* 0x000000404040b220 */ /* 0x002fe20000400000 */
[----:B------:R-:W-:Y:S01]  /*8450*/  FSETP.GEU.AND P3, PT, R69, -126, PT ;  /* 0xc2fc00004500780b */ /* 0x000fe20003f6e000 */
[----:B------:R-:W-:-:S05]  /*8460*/  @!P5 FMUL R68, R68, 0.5 ;  /* 0x3f0000004444d820 */ /* 0x000fca0000400000 */
[----:B------:R-:W1:Y:S01]  /*8470*/  MUFU.EX2 R67, R67 ;  /* 0x0000004300437308 */ /* 0x000e620000000800 */
[----:B--2---:R-:W-:Y:S01]  /*8480*/  @!P2 FMUL R65, R65, R65 ;  /* 0x000000414141a220 */ /* 0x004fe20000400000 */
[----:B------:R-:W-:-:S05]  /*8490*/  FSETP.GEU.AND P2, PT, R70, -126, PT ;  /* 0xc2fc00004600780b */ /* 0x000fca0003f4e000 */
[----:B------:R-:W-:Y:S01]  /*84a0*/  @!P3 FMUL R69, R69, 0.5 ;  /* 0x3f0000004545b820 */ /* 0x000fe20000400000 */
[----:B------:R-:W2:Y:S01]  /*84b0*/  MUFU.EX2 R68, R68 ;  /* 0x0000004400447308 */ /* 0x000ea20000000800 */
[----:B---3--:R-:W-:Y:S01]  /*84c0*/  @!P4 FMUL R66, R66, R66 ;  /* 0x000000424242c220 */ /* 0x008fe20000400000 */
[----:B------:R-:W-:Y:S02]  /*84d0*/  WARPGROUP.DEPBAR.LE gsb0, 0x0 ;  /* 0x00008000000079c5 */ /* 0x000fe40000010000 */
[----:B------:R-:W-:Y:S01]  /*84e0*/  WARPGROUP.ARRIVE ;  /* 0x00000000000079c5 */ /* 0x000fe20000000000 */
[----:B------:R-:W-:Y:S02]  /*84f0*/  FSETP.GEU.AND P4, PT, R71, -126, PT ;  /* 0xc2fc00004700780b */ /* 0x000fe40003f8e000 */
[----:B------:R-:W-:Y:S01]  /*8500*/  @!P2 FMUL R70, R70, 0.5 ;  /* 0x3f0000004646a820 */ /* 0x000fe20000400000 */
[----:B------:R-:W3:Y:S01]  /*8510*/  MUFU.EX2 R69, R69 ;  /* 0x0000004500457308 */ /* 0x000ee20000000800 */
[----:B-1----:R-:W-:Y:S01]  /*8520*/  @!P6 FMUL R67, R67, R67 ;  /* 0x000000434343e220 */ /* 0x002fe20000400000 */
[----:B------:R-:W-:Y:S01]  /*8530*/  HGMMA.64x16x16.F32.BF16 R128, R24, gdesc[UR24].tnspB, R128, gsb0 ;  /* 0x4020001818807df0 */ /* 0x000fe20008001880 */
[----:B------:R-:W-:-:S02]  /*8540*/  R2UR UR26, R22 ;  /* 0x00000000161a72ca */ /* 0x000fc400000e0000 */
[----:B------:R-:W-:Y:S02]  /*8550*/  IADD3 R22, R154, 0x80, RZ ;  /* 0x000000809a167810 */ /* 0x000fe40007ffe0ff */
[----:B------:R-:W-:Y:S01]  /*8560*/  R2UR UR27, R23 ;  /* 0x00000000171b72ca */ /* 0x000fe200000e0000 */
[----:B------:R-:W1:Y:S01]  /*8570*/  MUFU.EX2 R70, R70 ;  /* 0x0000004600467308 */ /* 0x000e620000000800 */
[----:B------:R-:W-:Y:S01]  /*8580*/  MOV R23, 0xc0000010 ;  /* 0xc000001000177802 */ /* 0x000fe20000000f00 */
[----:B------:R-:W-:Y:S01]  /*8590*/  @!P4 FMUL R71, R71, 0.5 ;  /* 0x3f0000004747c820 */ /* 0x000fe20000400000 */
[----:B--2---:R-:W-:Y:S01]  /*85a0*/  @!P5 FMUL R68, R68, R68 ;  /* 0x000000444444d220 */ /* 0x004fe20000400000 */
[----:B------:R-:W-:Y:S02]  /*85b0*/  FSETP.GEU.AND P6, PT, R72, -126, PT ;  /* 0xc2fc00004800780b */ /* 0x000fe40003fce000 */
[----:B------:R-:W-:Y:S02]  /*85c0*/  FSETP.GEU.AND P5, PT, R73, -126, PT ;  /* 0xc2fc00004900780b */ /* 0x000fe40003fae000 */
[----:B------:R-:W2:Y:S01]  /*85d0*/  MUFU.EX2 R71, R71 ;  /* 0x0000004700477308 */ /* 0x000ea20000000800 */
[----:B---3--:R-:W-:Y:S01]  /*85e0*/  @!P3 FMUL R69, R69, R69 ;  /* 0x000000454545b220 */ /* 0x008fe20000400000 */
[----:B------:R-:W-:Y:S01]  /*85f0*/  FSETP.GEU.AND P3, PT, R74, -126, PT ;  /* 0xc2fc00004a00780b */ /* 0x000fe20003f6e000 */
[----:B-1----:R-:W-:-:S06]  /*8600*/  @!P2 FMUL R70, R70, R70 ;  /* 0x000000464646a220 */ /* 0x002fcc0000400000 */
[----:B------:R-:W-:Y:S02]  /*8610*/  @!P6 FMUL R72, R72, 0.5 ;  /* 0x3f0000004848e820 */ /* 0x000fe40000400000 */
[----:B------:R-:W-:Y:S01]  /*8620*/  @!P5 FMUL R73, R73, 0.5 ;  /* 0x3f0000004949d820 */ /* 0x000fe20000400000 */
[----:B------:R-:W-:-:S03]  /*8630*/  FSETP.GEU.AND P2, PT, R75, -126, PT ;  /* 0xc2fc00004b00780b */ /* 0x000fc60003f4e000 */
[----:B------:R-:W-:Y:S01]  /*8640*/  @!P3 FMUL R74, R74, 0.5 ;  /* 0x3f0000004a4ab820 */ /* 0x000fe20000400000 */
[----:B------:R-:W1:Y:S01]  /*8650*/  MUFU.EX2 R72, R72 ;  /* 0x0000004800487308 */ /* 0x000e620000000800 */
[----:B--2---:R-:W-:Y:S01]  /*8660*/  @!P4 FMUL R71, R71, R71 ;  /* 0x000000474747c220 */ /* 0x004fe20000400000 */
[----:B------:R-:W-:-:S06]  /*8670*/  FSETP.GEU.AND P4, PT, R76, -126, PT ;  /* 0xc2fc00004c00780b */ /* 0x000fcc0003f8e000 */
[----:B------:R-:W2:Y:S01]  /*8680*/  MUFU.EX2 R73, R73 ;  /* 0x0000004900497308 */ /* 0x000ea20000000800 */
[----:B------:R-:W-:Y:S01]  /*8690*/  @!P2 FMUL R75, R75, 0.5 ;  /* 0x3f0000004b4ba820 */ /* 0x000fe20000400000 */
[----:B------:R-:W-:Y:S02]  /*86a0*/  WARPGROUP.DEPBAR.LE gsb0, 0x0 ;  /* 0x00008000000079c5 */ /* 0x000fe40000010000 */
[----:B------:R-:W-:-:S03]  /*86b0*/  WARPGROUP.ARRIVE ;  /* 0x00000000000079c5 */ /* 0x000fc60000000000 */
[----:B------:R-:W-:Y:S01]  /*86c0*/  @!P4 FMUL R76, R76, 0.5 ;  /* 0x3f0000004c4cc820 */ /* 0x000fe20000400000 */
[----:B------:R-:W3:Y:S01]  /*86d0*/  MUFU.EX2 R74, R74 ;  /* 0x0000004a004a7308 */ /* 0x000ee20000000800 */
[----:B-1----:R-:W-:Y:S01]  /*86e0*/  @!P6 FMUL R72, R72, R72 ;  /* 0x000000484848e220 */ /* 0x002fe20000400000 */
[----:B------:R-:W-:Y:S01]  /*86f0*/  FSETP.GEU.AND P6, PT, R77, -126, PT ;  /* 0xc2fc00004d00780b */ /* 0x000fe20003fce000 */
[----:B------:R-:W-:Y:S01]  /*8700*/  HGMMA.64x16x16.F32.BF16 R120, R24, gdesc[UR20].tnspB, R120, gsb0 ;  /* 0x4020001418787df0 */ /* 0x000fe20008001878 */
[----:B------:R-:W-:Y:S01]  /*8710*/  R2UR UR22, R30 ;  /* 0x000000001e1672ca */ /* 0x000fe200000e0000 */
[----:B------:R-:W-:Y:S01]  /*8720*/  VIADD R30, R154, 0x180 ;  /* 0x000001809a1e7836 */ /* 0x000fe20000000000 */
[----:B------:R-:W-:Y:S01]  /*8730*/  R2UR UR23, R31 ;  /* 0x000000001f1772ca */ /* 0x000fe200000e0000 */
[----:B------:R-:W-:Y:S02]  /*8740*/  IMAD.MOV.U32 R31, RZ, RZ, -0x3ffffff0 ;  /* 0xc0000010ff1f7424 */ /* 0x000fe400078e00ff */
[----:B--2---:R-:W-:Y:S01]  /*8750*/  @!P5 FMUL R73, R73, R73 ;  /* 0x000000494949d220 */ /* 0x004fe20000400000 */
[----:B------:R-:W-:Y:S01]  /*8760*/  FSETP.GEU.AND P5, PT, R78, -126, PT ;  /* 0xc2fc00004e00780b */ /* 0x000fe20003fae000 */
[----:B------:R-:W1:Y:S04]  /*8770*/  MUFU.EX2 R75, R75 ;  /* 0x0000004b004b7308 */ /* 0x000e680000000800 */
[----:B------:R-:W-:Y:S01]  /*8780*/  @!P6 FMUL R77, R77, 0.5 ;  /* 0x3f0000004d4de820 */ /* 0x000fe20000400000 */
[----:B---3--:R-:W-:Y:S01]  /*8790*/  @!P3 FMUL R74, R74, R74 ;  /* 0x0000004a4a4ab220 */ /* 0x008fe20000400000 */
[----:B------:R-:W-:-:S02]  /*87a0*/  FSETP.GEU.AND P3, PT, R79, -126, PT ;  /* 0xc2fc00004f00780b */ /* 0x000fc40003f6e000 */
[----:B------:R-:W2:Y:S04]  /*87b0*/  MUFU.EX2 R76, R76 ;  /* 0x0000004c004c7308 */ /* 0x000ea80000000800 */
[----:B------:R-:W-:-:S04]  /*87c0*/  @!P5 FMUL R78, R78, 0.5 ;  /* 0x3f0000004e4ed820 */ /* 0x000fc80000400000 */
        /* <DEDUP_REMOVED lines=10> */
[----:B------:R-:W-:Y:S01]  /*8870*/  FSETP.GEU.AND P6, PT, R82, -126, PT ;  /* 0xc2fc00005200780b */ /* 0x000fe20003fce000 */
[----:B------:R-:W-:Y:S02]  /*8880*/  WARPGROUP.DEPBAR.LE gsb0, 0x0 ;  /* 0x00008000000079c5 */ /* 0x000fe40000010000 */
[----:B------:R-:W-:Y:S02]  /*8890*/  WARPGROUP.ARRIVE ;  /* 0x00000000000079c5 */ /* 0x000fe40000000000 */
[----:B------:R-:W-:Y:S01]  /*88a0*/  @!P4 FMUL R81, R81, 0.5 ;  /* 0x3f0000005151c820 */ /* 0x000fe20000400000 */
[----:B------:R-:W3:Y:S01]  /*88b0*/  MUFU.EX2 R80, R80 ;  /* 0x0000005000507308 */ /* 0x000ee20000000800 */
[----:B-1----:R-:W-:Y:S01]  /*88c0*/  @!P5 FMUL R78, R78, R78 ;  /* 0x0000004e4e4ed220 */ /* 0x002fe20000400000 */
[----:B------:R-:W-:Y:S01]  /*88d0*/  FSETP.GEU.AND P5, PT, R83, -126, PT ;  /* 0xc2fc00005300780b */ /* 0x000fe20003fae000 */
[----:B------:R-:W-:Y:S01]  /*88e0*/  HGMMA.64x16x16.F32.BF16 R112, R24, gdesc[UR4].tnspB, R112, gsb0 ;  /* 0x4020000418707df0 */ /* 0x000fe20008001870 */
[----:B------:R-:W-:-:S02]  /*88f0*/  R2UR UR6, R22 ;  /* 0x00000000160672ca */ /* 0x000fc400000e0000 */
[----:B------:R-:W-:Y:S01]  /*8900*/  IADD3 R22, R154, 0x280, RZ ;  /* 0x000002809a167810 */ /* 0x000fe20007ffe0ff */
[----:B------:R-:W-:Y:S01]  /*8910*/  @!P6 FMUL R82, R82, 0.5 ;  /* 0x3f0000005252e820 */ /* 0x000fe20000400000 */
[----:B------:R-:W-:Y:S01]  /*8920*/  R2UR UR7, R23 ;  /* 0x00000000170772ca */ /* 0x000fe200000e0000 */
[----:B--2---:R-:W-:Y:S01]  /*8930*/  @!P3 FMUL R79, R79, R79 ;  /* 0x0000004f4f4fb220 */ /* 0x004fe20000400000 */
[----:B------:R-:W-:Y:S01]  /*8940*/  MOV R23, 0xc0000010 ;  /* 0xc000001000177802 */ /* 0x000fe20000000f00 */
[----:B------:R-:W1:Y:S01]  /*8950*/  MUFU.EX2 R81, R81 ;  /* 0x0000005100517308 */ /* 0x000e620000000800 */
[----:B------:R-:W-:-:S03]  /*8960*/  FSETP.GEU.AND P3, PT, R84, -126, PT ;  /* 0xc2fc00005400780b */ /* 0x000fc60003f6e000 */
[----:B------:R-:W-:Y:S01]  /*8970*/  @!P5 FMUL R83, R83, 0.5 ;  /* 0x3f0000005353d820 */ /* 0x000fe20000400000 */
[----:B---3--:R-:W-:Y:S01]  /*8980*/  @!P2 FMUL R80, R80, R80 ;  /* 0x000000505050a220 */ /* 0x008fe20000400000 */
[----:B------:R-:W-:Y:S02]  /*8990*/  FSETP.GEU.AND P2, PT, R20, -126, PT ;  /* 0xc2fc00001400780b */ /* 0x000fe40003f4e000 */
[----:B------:R-:W2:Y:S06]  /*89a0*/  MUFU.EX2 R82, R82 ;  /* 0x0000005200527308 */ /* 0x000eac0000000800 */
[----:B------:R-:W-:-:S02]  /*89b0*/  @!P3 FMUL R84, R84, 0.5 ;  /* 0x3f0000005454b820 */ /* 0x000fc40000400000 */
[----:B------:R-:W3:Y:S01]  /*89c0*/  MUFU.EX2 R83, R83 ;  /* 0x0000005300537308 */ /* 0x000ee20000000800 */
[----:B-1----:R-:W-:Y:S01]  /*89d0*/  @!P4 FMUL R81, R81, R81 ;  /* 0x000000515151c220 */ /* 0x002fe20000400000 */
[----:B------:R-:W-:Y:S01]  /*89e0*/  FSETP.GEU.AND P4, PT, R86, -126, PT ;  /* 0xc2fc00005600780b */ /* 0x000fe20003f8e000 */
[----:B------:R-:W-:Y:S01]  /*89f0*/  @!P2 FMUL R20, R20, 0.5 ;  /* 0x3f0000001414a820 */ /* 0x000fe20000400000 */
[----:B--2---:R-:W-:Y:S01]  /*8a00*/  @!P6 FMUL R82, R82, R82 ;  /* 0x000000525252e220 */ /* 0x004fe20000400000 */
[----:B------:R-:W-:-:S04]  /*8a10*/  FSETP.GEU.AND P6, PT, R19, -126, PT ;  /* 0xc2fc00001300780b */ /* 0x000fc80003fce000 */
[----:B------:R-:W1:Y:S06]  /*8a20*/  MUFU.EX2 R20, R20 ;  /* 0x0000001400147308 */ /* 0x000e6c0000000800 */
[----:B------:R-:W-:Y:S01]  /*8a30*/  @!P4 FMUL R86, R86, 0.5 ;  /* 0x3f0000005656c820 */ /* 0x000fe20000400000 */
[----:B---3--:R-:W-:Y:S01]  /*8a40*/  @!P5 FMUL R83, R83, R83 ;  /* 0x000000535353d220 */ /* 0x008fe20000400000 */
[----:B------:R-:W-:Y:S02]  /*8a50*/  WARPGROUP.DEPBAR.LE gsb0, 0x0 ;  /* 0x00008000000079c5 */ /* 0x000fe40000010000 */
[----:B------:R-:W-:-:S02]  /*8a60*/  WARPGROUP.ARRIVE ;  /* 0x00000000000079c5 */ /* 0x000fc40000000000 */
[----:B------:R-:W2:Y:S01]  /*8a70*/  MUFU.EX2 R86, R86 ;  /* 0x0000005600567308 */ /* 0x000ea20000000800 */
[----:B------:R-:W-:-:S03]  /*8a80*/  @!P6 FMUL R19, R19, 0.5 ;  /* 0x3f0000001313e820 */ /* 0x000fc60000400000 */
[----:B------:R-:W-:Y:S01]  /*8a90*/  HGMMA.64x16x16.F32.BF16 R104, R24, gdesc[UR8].tnspB, R104, gsb0 ;  /* 0x4020000818687df0 */ /* 0x000fe20008001868 */
[----:B------:R-:W-:Y:S01]  /*8aa0*/  R2UR UR10, R30 ;  /* 0x000000001e0a72ca */ /* 0x000fe200000e0000 */
[----:B------:R-:W-:Y:S01]  /*8ab0*/  VIADD R30, R154, 0x380 ;  /* 0x000003809a1e7836 */ /* 0x000fe20000000000 */
[----:B------:R-:W-:Y:S01]  /*8ac0*/  R2UR UR11, R31 ;  /* 0x000000001f0b72ca */ /* 0x000fe200000e0000 */
[----:B------:R-:W-:Y:S02]  /*8ad0*/  IMAD.MOV.U32 R31, RZ, RZ, -0x3ffffff0 ;  /* 0xc0000010ff1f7424 */ /* 0x000fe400078e00ff */
[----:B-1----:R-:W-:Y:S01]  /*8ae0*/  @!P2 FMUL R20, R20, R20 ;  /* 0x000000141414a220 */ /* 0x002fe20000400000 */
[----:B------:R-:W-:Y:S01]  /*8af0*/  ISETP.NE.AND P2, PT, R11, 0x4, PT ;  /* 0x000000040b00780c */ /* 0x000fe20003f45270 */
[----:B--2---:R-:W-:Y:S01]  /*8b00*/  @!P4 FMUL R86, R86, R86 ;  /* 0x000000565656c220 */ /* 0x004fe20000400000 */
[----:B------:R-:W-:Y:S02]  /*8b10*/  WARPGROUP.DEPBAR.LE gsb0, 0x0 ;  /* 0x00008000000079c5 */ /* 0x000fe40000010000 */
[----:B------:R-:W-:-:S06]  /*8b20*/  WARPGROUP.ARRIVE ;  /* 0x00000000000079c5 */ /* 0x000fcc0000000000 */
[----:B------:R-:W-:Y:S01]  /*8b30*/  HGMMA.64x16x16.F32.BF16 R96, R24, gdesc[UR16].tnspB, R96, gsb0 ;  /* 0x4020001018607df0 */ /* 0x000fe20008001860 */
[----:B------:R-:W-:Y:S01]  /*8b40*/  R2UR UR18, R22 ;  /* 0x00000000161272ca */ /* 0x000fe200000e0000 */
[----:B------:R-:W-:Y:S01]  /*8b50*/  FADD R22, R33, R40 ;  /* 0x0000002821167221 */ /* 0x000fe20000000000 */
[----:B------:R-:W-:-:S03]  /*8b60*/  R2UR UR19, R23 ;  /* 0x00000000171372ca */ /* 0x000fc600000e0000 */
[----:B------:R-:W-:-:S04]  /*8b70*/  FADD R23, R22, R41 ;  /* 0x0000002916177221 */ /* 0x000fc80000000000 */
[----:B------:R-:W-:-:S04]  /*8b80*/  FADD R22, R23, R44 ;  /* 0x0000002c17167221 */ /* 0x000fc80000000000 */
[----:B------:R-:W-:-:S04]  /*8b90*/  FADD R33, R22, R45 ;  /* 0x0000002d16217221 */ /* 0x000fc80000000000 */
[----:B------:R-:W-:Y:S01]  /*8ba0*/  FADD R14, R33, R48 ;  /* 0x00000030210e7221 */ /* 0x000fe20000000000 */
[----:B------:R-:W-:Y:S02]  /*8bb0*/  WARPGROUP.DEPBAR.LE gsb0, 0x0 ;  /* 0x00008000000079c5 */ /* 0x000fe40000010000 */
[----:B------:R-:W-:-:S06]  /*8bc0*/  WARPGROUP.ARRIVE ;  /* 0x00000000000079c5 */ /* 0x000fcc0000000000 */
[----:B------:R-:W-:Y:S01]  /*8bd0*/  HGMMA.64x16x16.F32.BF16 R88, R24, gdesc[UR12].tnspB, R88, gsb0 ;  /* 0x4020000c18587df0 */ /* 0x000fe20008001858 */
[----:B------:R-:W-:Y:S02]  /*8be0*/  R2UR UR14, R30 ;  /* 0x000000001e0e72ca */ /* 0x000fe400000e0000 */
[----:B------:R-:W-:Y:S02]  /*8bf0*/  R2UR UR15, R31 ;  /* 0x000000001f0f72ca */ /* 0x000fe400000e0000 */
[----:B------:R-:W-:Y:S02]  /*8c00*/  IADD3 R30, R154, 0x480, RZ ;  /* 0x000004809a1e7810 */ /* 0x000fe40007ffe0ff */
[----:B------:R-:W-:Y:S01]  /*8c10*/  MOV R31, 0xc0000010 ;  /* 0xc0000010001f7802 */ /* 0x000fe20000000f00 */
[----:B------:R-:W-:Y:S02]  /*8c20*/  WARPGROUP.DEPBAR.LE gsb0, 0x0 ;  /* 0x00008000000079c5 */ /* 0x000fe40000010000 */
[----:B------:R-:W-:Y:S01]  /*8c30*/  FADD R26, R35, R42 ;  /* 0x0000002a231a7221 */ /* 0x000fe20000000000 */
[----:B------:R-:W-:-:S02]  /*8c40*/  F2FP.BF16.F32.PACK_AB R24, R41, R40 ;  /* 0x000000282918723e */ /* 0x000fc400000010ff */
[----:B------:R-:W-:Y:S01]  /*8c50*/  F2FP.BF16.F32.PACK_AB R25, R43, R42 ;  /* 0x0000002a2b19723e */ /* 0x000fe200000010ff */
[----:B------:R-:W-:Y:S01]  /*8c60*/  FADD R23, R26, R43 ;  /* 0x0000002b1a177221 */ /* 0x000fe20000000000 */
[----:B------:R-:W-:Y:S02]  /*8c70*/  F2FP.BF16.F32.PACK_AB R26, R45, R44 ;  /* 0x0000002c2d1a723e */ /* 0x000fe400000010ff */
[----:B------:R-:W-:Y:S01]  /*8c80*/  F2FP.BF16.F32.PACK_AB R27, R47, R46 ;  /* 0x0000002e2f1b723e */ /* 0x000fe200000010ff */
[----:B------:R-:W-:Y:S01]  /*8c90*/  FADD R22, R23, R46 ;  /* 0x0000002e17167221 */ /* 0x000fe20000000000 */
[----:B------:R-:W-:Y:S02]  /*8ca0*/  IMAD.MOV.U32 R23, RZ, RZ, -0x3ffffff0 ;  /* 0xc0000010ff177424 */ /* 0x000fe400078e00ff */
[----:B------:R-:W-:Y:S01]  /*8cb0*/  WARPGROUP.ARRIVE ;  /* 0x00000000000079c5 */ /* 0x000fe20000000000 */
[----:B------:R-:W-:Y:S01]  /*8cc0*/  FADD R35, R22, R47 ;  /* 0x0000002f16237221 */ /* 0x000fe20000000000 */
[----:B------:R-:W-:-:S03]  /*8cd0*/  VIADD R22, R154, 0x580 ;  /* 0x000005809a167836 */ /* 0x000fc60000000000 */
[----:B------:R-:W-:Y:S01]  /*8ce0*/  FADD R18, R35, R50 ;  /* 0x0000003223127221 */ /* 0x000fe20000000000 */
[----:B------:R-:W-:Y:S01]  /*8cf0*/  HGMMA.64x16x16.F32.BF16 R136, R24, gdesc[UR40].tnspB, R136, gsb0 ;  /* 0x4020002818887df0 */ /* 0x000fe20008001888 */
[----:B------:R-:W-:Y:S02]  /*8d00*/  R2UR UR42, R30 ;  /* 0x000000001e2a72ca */ /* 0x000fe400000e0000 */
[----:B------:R-:W-:Y:S02]  /*8d10*/  R2UR UR43, R31 ;  /* 0x000000001f2b72ca */ /* 0x000fe400000e0000 */
[----:B------:R-:W-:Y:S02]  /*8d20*/  IADD3 R30, R154, 0x680, RZ ;  /* 0x000006809a1e7810 */ /* 0x000fe40007ffe0ff */
[----:B------:R-:W-:Y:S01]  /*8d30*/  MOV R31, 0xc0000010 ;  /* 0xc0000010001f7802 */ /* 0x000fe20000000f00 */
[----:B------:R-:W-:Y:S02]  /*8d40*/  WARPGROUP.DEPBAR.LE gsb0, 0x0 ;  /* 0x00008000000079c5 */ /* 0x000fe40000010000 */
[----:B------:R-:W-:-:S06]  /*8d50*/  WARPGROUP.ARRIVE ;  /* 0x00000000000079c5 */ /* 0x000fcc0000000000 */
[----:B------:R-:W-:Y:S01]  /*8d60*/  HGMMA.64x16x16.F32.BF16 R128, R24, gdesc[UR44].tnspB, R128, gsb0 ;  /* 0x4020002c18807df0 */ /* 0x000fe20008001880 */
[----:B------:R-:W-:Y:S01]  /*8d70*/  R2UR UR46, R22 ;  /* 0x00000000162e72ca */ /* 0x000fe200000e0000 */
[----:B------:R-:W-:Y:S01]  /*8d80*/  VIADD R22, R154, 0xa0 ;  /* 0x000000a09a167836 */ /* 0x000fe20000000000 */
[----:B------:R-:W-:Y:S01]  /*8d90*/  R2UR UR47, R23 ;  /* 0x00000000172f72ca */ /* 0x000fe200000e0000 */
[----:B------:R-:W-:Y:S01]  /*8da0*/  IMAD.MOV.U32 R23, RZ, RZ, -0x3ffffff0 ;  /* 0xc0000010ff177424 */ /* 0x000fe200078e00ff */
[----:B------:R-:W-:Y:S02]  /*8db0*/  WARPGROUP.DEPBAR.LE gsb0, 0x0 ;  /* 0x00008000000079c5 */ /* 0x000fe40000010000 */
[----:B------:R-:W-:-:S06]  /*8dc0*/  WARPGROUP.ARRIVE ;  /* 0x00000000000079c5 */ /* 0x000fcc0000000000 */
[----:B------:R-:W-:Y:S01]  /*8dd0*/  HGMMA.64x16x16.F32.BF16 R120, R24, gdesc[UR48].tnspB, R120, gsb0 ;  /* 0x4020003018787df0 */ /* 0x000fe20008001878 */
[----:B------:R-:W-:Y:S02]  /*8de0*/  R2UR UR50, R30 ;  /* 0x000000001e3272ca */ /* 0x000fe400000e0000 */
[----:B------:R-:W-:Y:S01]  /*8df0*/  R2UR UR51, R31 ;  /* 0x000000001f3372ca */ /* 0x000fe200000e0000 */
[----:B------:R-:W-:Y:S02]  /*8e00*/  WARPGROUP.DEPBAR.LE gsb0, 0x0 ;  /* 0x00008000000079c5 */ /* 0x000fe40000010000 */
[----:B------:R-:W-:-:S06]  /*8e10*/  WARPGROUP.ARRIVE ;  /* 0x00000000000079c5 */ /* 0x000fcc0000000000 */
[----:B------:R-:W-:Y:S01]  /*8e20*/  HGMMA.64x16x16.F32.BF16 R112, R24, gdesc[UR52].tnspB, R112, gsb0 ;  /* 0x4020003418707df0 */ /* 0x000fe20008001870 */
[----:B------:R-:W-:Y:S02]  /*8e30*/  R2UR UR54, R22 ;  /* 0x00000000163672ca */ /* 0x000fe400000e0000 */
[----:B------:R-:W-:Y:S01]  /*8e40*/  R2UR UR55, R23 ;  /* 0x00000000173772ca */ /* 0x000fe200000e0000 */
[----:B------:R-:W-:Y:S01]  /*8e50*/  IMAD.MOV.U32 R23, RZ, RZ, -0x3ffffff0 ;  /* 0xc0000010ff177424 */ /* 0x000fe200078e00ff */
[----:B------:R-:W-:-:S04]  /*8e60*/  IADD3 R22, R154, 0x1a0, RZ ;  /* 0x000001a09a167810 */ /* 0x000fc80007ffe0ff */
[----:B------:R-:W-:Y:S02]  /*8e70*/  R2UR UR58, R22 ;  /* 0x00000000163a72ca */ /* 0x000fe400000e0000 */
[----:B------:R-:W-:Y:S01]  /*8e80*/  R2UR UR59, R23 ;  /* 0x00000000173b72ca */ /* 0x000fe200000e0000 */
[----:B------:R-:W-:Y:S01]  /*8e90*/  FADD R23, R14, R85 ;  /* 0x000000550e177221 */ /* 0x000fe20000000000 */
[----:B------:R-:W-:-:S03]  /*8ea0*/  IADD3 R22, R154, 0x2a0, RZ ;  /* 0x000002a09a167810 */ /* 0x000fc60007ffe0ff */
[----:B------:R-:W-:Y:S01]  /*8eb0*/  FADD R14, R23, R52 ;  /* 0x00000034170e7221 */ /* 0x000fe20000000000 */
[----:B------:R-:W-:-:S03]  /*8ec0*/  FADD R23, R18, R51 ;  /* 0x0000003312177221 */ /* 0x000fc60000000000 */
[----:B------:R-:W-:Y:S01]  /*8ed0*/  FADD R31, R14, R53 ;  /* 0x000000350e1f7221 */ /* 0x000fe20000000000 */
[----:B------:R-:W-:Y:S01]  /*8ee0*/  FADD R14, R23, R54 ;  /* 0x00000036170e7221 */ /* 0x000fe20000000000 */
[----:B------:R-:W-:-:S03]  /*8ef0*/  MOV R23, 0xc0000010 ;  /* 0xc000001000177802 */ /* 0x000fc60000000f00 */
[----:B------:R-:W-:Y:S01]  /*8f00*/  FADD R33, R14, R55 ;  /* 0x000000370e217221 */ /* 0x000fe20000000000 */
[----:B------:R-:W-:-:S03]  /*8f10*/  FADD R14, R31, R56 ;  /* 0x000000381f0e7221 */ /* 0x000fc60000000000 */
[----:B------:R-:W-:Y:S01]  /*8f20*/  FADD R18, R33, R58 ;  /* 0x0000003a21127221 */ /* 0x000fe20000000000 */
[----:B------:R-:W-:Y:S02]  /*8f30*/  WARPGROUP.DEPBAR.LE gsb0, 0x0 ;  /* 0x00008000000079c5 */ /* 0x000fe40000010000 */
[----:B------:R-:W-:-:S06]  /*8f40*/  WARPGROUP.ARRIVE ;  /* 0x00000000000079c5 */ /* 0x000fcc0000000000 */
[----:B------:R-:W-:Y:S01]  /*8f50*/  HGMMA.64x16x16.F32.BF16 R104, R24, gdesc[UR32].tnspB, R104, gsb0 ;  /* 0x4020002018687df0 */ /* 0x000fe20008001868 */
[----:B------:R-:W-:Y:S01]  /*8f60*/  UMOV UR34, UR12 ;  /* 0x0000000c00227c82 */ /* 0x000fe20008000000 */
[----:B------:R-:W-:Y:S01]  /*8f70*/  UMOV UR35, UR13 ;  /* 0x0000000d00237c82 */ /* 0x000fe20008000000 */
        /* <DEDUP_REMOVED lines=8> */
[----:B------:R-:W-:Y:S02]  /*9000*/  R2UR UR31, R34 ;  /* 0x00000000221f72ca */ /* 0x000fe400000e0000 */
[----:B------:R-:W-:Y:S01]  /*9010*/  R2UR UR30, R32 ;  /* 0x00000000201e72ca */ /* 0x000fe200000e0000 */
[----:B------:R-:W-:Y:S02]  /*9020*/  WARPGROUP.DEPBAR.LE gsb0, 0x0 ;  /* 0x00008000000079c5 */ /* 0x000fe40000010000 */
[----:B------:R-:W-:Y:S02]  /*9030*/  F2FP.BF16.F32.PACK_AB R24, R85, R48 ;  /* 0x000000305518723e */ /* 0x000fe400000010ff */
[----:B------:R-:W-:Y:S02]  /*9040*/  F2FP.BF16.F32.PACK_AB R25, R51, R50 ;  /* 0x000000323319723e */ /* 0x000fe400000010ff */
[----:B------:R-:W-:-:S02]  /*9050*/  F2FP.BF16.F32.PACK_AB R26, R53, R52 ;  /* 0x00000034351a723e */ /* 0x000fc400000010ff */
[----:B------:R-:W-:-:S04]  /*9060*/  F2FP.BF16.F32.PACK_AB R27, R55, R54 ;  /* 0x00000036371b723e */ /* 0x000fc800000010ff */
[----:B------:R-:W-:-:S06]  /*9070*/  WARPGROUP.ARRIVE ;  /* 0x00000000000079c5 */ /* 0x000fcc0000000000 */
[----:B------:R-:W-:Y:S01]  /*9080*/  HGMMA.64x16x16.F32.BF16 R136, R24, gdesc[UR32].tnspB, R136, gsb0 ;  /* 0x4020002018887df0 */ /* 0x000fe20008001888 */
[----:B------:R-:W-:Y:S01]  /*9090*/  R2UR UR35, R21 ;  /* 0x00000000152372ca */ /* 0x000fe200000e0000 */
[----:B------:R-:W-:Y:S01]  /*90a0*/  FADD R21, R14, R57 ;  /* 0x000000390e157221 */ /* 0x000fe20000000000 */
[----:B------:R-:W-:-:S03]  /*90b0*/  R2UR UR34, R49 ;  /* 0x00000000312272ca */ /* 0x000fc600000e0000 */
[----:B------:R-:W-:-:S04]  /*90c0*/  FADD R14, R21, R60 ;  /* 0x0000003c150e7221 */ /* 0x000fc80000000000 */
[----:B------:R-:W-:Y:S01]  /*90d0*/  FADD R21, R14, R61 ;  /* 0x0000003d0e157221 */ /* 0x000fe20000000000 */
        /* <DEDUP_REMOVED lines=8> */
[----:B------:R-:W-:-:S09]  /*9160*/  WARPGROUP.ARRIVE ;  /* 0x00000000000079c5 */ /* 0x000fd20000000000 */
        /* <DEDUP_REMOVED lines=9> */
[----:B------:R-:W-:Y:S01]  /*9200*/  HGMMA.64x16x16.F32.BF16 R96, R24, gdesc[UR24].tnspB, R96, gsb0 ;  /* 0x4020001818607df0 */ /* 0x000fe20008001860 */
[----:B------:R-:W-:Y:S01]  /*9210*/  R2UR UR26, R22 ;  /* 0x00000000161a72ca */ /* 0x000fe200000e0000 */
[----:B------:R-:W-:Y:S01]  /*9220*/  VIADD R22, R154, 0x5a0 ;  /* 0x000005a09a167836 */ /* 0x000fe20000000000 */
[----:B------:R-:W-:Y:S01]  /*9230*/  R2UR UR27, R23 ;  /* 0x00000000171b72ca */ /* 0x000fe200000e0000 */
[----:B------:R-:W-:Y:S02]  /*9240*/  FADD R23, R18, R59 ;  /* 0x0000003b12177221 */ /* 0x000fe40000000000 */
[----:B------:R1:W2:Y:S02]  /*9250*/  MUFU.EX2 R18, R19 ;  /* 0x0000001300127308 */ /* 0x0002a40000000800 */
[----:B------:R-:W-:Y:S01]  /*9260*/  FADD R14, R23, R62 ;  /* 0x0000003e170e7221 */ /* 0x000fe20000000000 */
[----:B------:R-:W-:Y:S02]  /*9270*/  MOV R23, 0xc0000010 ;  /* 0xc000001000177802 */ /* 0x000fe40000000f00 */
[----:B-1----:R-:W-:-:S04]  /*9280*/  SEL R19, R11, RZ, P2 ;  /* 0x000000ff0b137207 */ /* 0x002fc80001000000 */
[----:B------:R-:W-:Y:S01]  /*9290*/  LEA R11, R19, R12, 0x3 ;  /* 0x0000000c130b7211 */ /* 0x000fe200078e18ff */
[----:B--2---:R-:W-:-:S03]  /*92a0*/  @!P6 FMUL R18, R18, R18 ;  /* 0x000000121212e220 */ /* 0x004fc60000400000 */
[----:B------:R-:W-:Y:S01]  /*92b0*/  PRMT R11, RZ, 0x654, R11 ;  /* 0x00000654ff0b7816 */ /* 0x000fe2000000000b */
        /* <DEDUP_REMOVED lines=8> */
[----:B------:R-:W-:-:S02]  /*9340*/  F2FP.BF16.F32.PACK_AB R24, R57, R56 ;  /* 0x000000383918723e */ /* 0x000fc400000010ff */
[----:B------:R-:W-:Y:S02]  /*9350*/  F2FP.BF16.F32.PACK_AB R25, R59, R58 ;  /* 0x0000003a3b19723e */ /* 0x000fe400000010ff */
[----:B------:R-:W-:Y:S02]  /*9360*/  F2FP.BF16.F32.PACK_AB R26, R61, R60 ;  /* 0x0000003c3d1a723e */ /* 0x000fe400000010ff */
[----:B------:R-:W-:Y:S01]  /*9370*/  F2FP.BF16.F32.PACK_AB R27, R63, R62 ;  /* 0x0000003e3f1b723e */ /* 0x000fe200000010ff */
[----:B------:R-:W-:-:S03]  /*9380*/  FADD R63, R14, R63 ;  /* 0x0000003f0e3f7221 */ /* 0x000fc60000000000 */
[----:B------:R-:W-:-:S06]  /*9390*/  WARPGROUP.ARRIVE ;  /* 0x00000000000079c5 */ /* 0x000fcc0000000000 */
[----:B------:R-:W-:Y:S01]  /*93a0*/  HGMMA.64x16x16.F32.BF16 R136, R24, gdesc[UR4].tnspB, R136, gsb0 ;  /* 0x4020000418887df0 */ /* 0x000fe20008001888 */
[----:B------:R-:W-:Y:S02]  /*93b0*/  R2UR UR6, R28 ;  /* 0x000000001c0672ca */ /* 0x000fe400000e0000 */
[----:B------:R-:W-:Y:S02]  /*93c0*/  R2UR UR7, R29 ;  /* 0x000000001d0772ca */ /* 0x000fe400000e0000 */
[----:B------:R-:W1:Y:S02]  /*93d0*/  MUFU.EX2 R29, R84 ;  /* 0x00000054001d7308 */ /* 0x000e640000000800 */
[----:B-1----:R-:W-:Y:S01]  /*93e0*/  @!P3 FMUL R29, R29, R29 ;  /* 0x0000001d1d1db220 */ /* 0x002fe20000400000 */
        /* <DEDUP_REMOVED lines=8> */
[----:B------:R-:W-:Y:S02]  /*9470*/  R2UR UR19, R23 ;  /* 0x00000000171372ca */ /* 0x000fe400000e0000 */
[----:B------:R-:W-:Y:S01]  /*9480*/  MOV R23, 0xc0000010 ;  /* 0xc000001000177802 */ /* 0x000fe20000000f00 */
        /* <DEDUP_REMOVED lines=17> */
[C---:B------:R-:W-:Y:S01]  /*95a0*/  VIADD R24, R154.reuse, 0x6a0 ;  /* 0x000006a09a187836 */ /* 0x040fe20000000000 */
[----:B------:R-:W-:Y:S01]  /*95b0*/  MOV R25, 0xc0000010 ;  /* 0xc000001000197802 */ /* 0x000fe20000000f00 */
[----:B------:R-:W-:Y:S01]  /*95c0*/  VIADD R26, R154, 0xc0 ;  /* 0x000000c09a1a7836 */ /* 0x000fe20000000000 */
[----:B------:R-:W-:Y:S02]  /*95d0*/  MOV R27, 0xc0000010 ;  /* 0xc0000010001b7802 */ /* 0x000fe40000000f00 */
[----:B------:R-:W-:-:S02]  /*95e0*/  R2UR UR30, R24 ;  /* 0x00000000181e72ca */ /* 0x000fc400000e0000 */
[----:B------:R-:W-:Y:S02]  /*95f0*/  R2UR UR31, R25 ;  /* 0x00000000191f72ca */ /* 0x000fe400000e0000 */
[----:B------:R-:W-:Y:S02]  /*9600*/  R2UR UR10, R26 ;  /* 0x000000001a0a72ca */ /* 0x000fe400000e0000 */
[----:B------:R-:W-:Y:S02]  /*9610*/  R2UR UR11, R27 ;  /* 0x000000001b0b72ca */ /* 0x000fe400000e0000 */
[----:B------:R-:W-:Y:S01]  /*9620*/  F2FP.BF16.F32.PACK_AB R24, R65, R64 ;  /* 0x000000404118723e */ /* 0x000fe200000010ff */
[----:B------:R-:W-:Y:S01]  /*9630*/  FADD R64, R21, R64 ;  /* 0x0000004015407221 */ /* 0x000fe20000000000 */
[----:B------:R-:W-:Y:S01]  /*9640*/  F2FP.BF16.F32.PACK_AB R25, R67, R66 ;  /* 0x000000424319723e */ /* 0x000fe200000010ff */
[----:B------:R-:W-:Y:S01]  /*9650*/  FADD R66, R63, R66 ;  /* 0x000000423f427221 */ /* 0x000fe20000000000 */
[----:B------:R-:W-:Y:S01]  /*9660*/  F2FP.BF16.F32.PACK_AB R26, R69, R68 ;  /* 0x00000044451a723e */ /* 0x000fe200000010ff */
[----:B------:R-:W-:Y:S01]  /*9670*/  FADD R65, R64, R65 ;  /* 0x0000004140417221 */ /* 0x000fe20000000000 */
[----:B------:R-:W-:Y:S01]  /*9680*/  F2FP.BF16.F32.PACK_AB R27, R71, R70 ;  /* 0x00000046471b723e */ /* 0x000fe200000010ff */
[----:B------:R-:W-:-:S02]  /*9690*/  FADD R67, R66, R67 ;  /* 0x0000004342437221 */ /* 0x000fc40000000000 */
[----:B------:R-:W-:Y:S01]  /*96a0*/  FADD R68, R65, R68 ;  /* 0x0000004441447221 */ /* 0x000fe20000000000 */
[----:B------:R-:W-:Y:S01]  /*96b0*/  WARPGROUP.ARRIVE ;  /* 0x00000000000079c5 */ /* 0x000fe20000000000 */
[----:B------:R-:W-:Y:S02]  /*96c0*/  FADD R70, R67, R70 ;  /* 0x0000004643467221 */ /* 0x000fe40000000000 */
[----:B------:R-:W-:Y:S02]  /*96d0*/  FADD R69, R68, R69 ;  /* 0x0000004544457221 */ /* 0x000fe40000000000 */
[----:B------:R-:W-:Y:S01]  /*96e0*/  FADD R71, R70, R71 ;  /* 0x0000004746477221 */ /* 0x000fe20000000000 */
[----:B------:R-:W-:Y:S03]  /*96f0*/  HGMMA.64x16x16.F32.BF16 R136, R24, gdesc[UR52].tnspB, R136, gsb0 ;  /* 0x4020003418887df0 */ /* 0x000fe60008001888 */
[----:B------:R-:W-:-:S02]  /*9700*/  WARPGROUP.DEPBAR.LE gsb0, 0x0 ;  /* 0x00008000000079c5 */ /* 0x000fc40000010000 */
        /* <DEDUP_REMOVED lines=15> */
[----:B------:R-:W-:Y:S02]  /*9800*/  R2UR UR6, R22 ;  /* 0x00000000160672ca */ /* 0x000fe400000e0000 */
[----:B------:R-:W-:Y:S01]  /*9810*/  R2UR UR7, R23 ;  /* 0x00000000170772ca */ /* 0x000fe200000e0000 */
[----:B------:R-:W-:Y:S01]  /*9820*/  IMAD.MOV.U32 R23, RZ, RZ, -0x3ffffff0 ;  /* 0xc0000010ff177424 */ /* 0x000fe200078e00ff */
[----:B------:R-:W-:Y:S01]  /*9830*/  IADD3 R22, R154, 0x6c0, RZ ;  /* 0x000006c09a167810 */ /* 0x000fe20007ffe0ff */
        /* <DEDUP_REMOVED lines=8> */
[----:B------:R-:W-:Y:S01]  /*98c0*/  IADD3 R26, R154, 0x5c0, RZ ;  /* 0x000005c09a1a7810 */ /* 0x000fe20007ffe0ff */
[----:B------:R-:W-:Y:S01]  /*98d0*/  IMAD.MOV.U32 R25, RZ, RZ, -0x3ffffff0 ;  /* 0xc0000010ff197424 */ /* 0x000fe200078e00ff */
        /* <DEDUP_REMOVED lines=18> */
[----:B------:R-:W-:Y:S01]  /*9a00*/  HGMMA.64x16x16.F32.BF16 R136, R24, gdesc[UR8].tnspB, R136, gsb0 ;  /* 0x4020000818887df0 */ /* 0x000fe20008001888 */
[----:B------:R-:W-:Y:S02]  /*9a10*/  R2UR UR10, R22 ;  /* 0x00000000160a72ca */ /* 0x000fe400000e0000 */
[----:B------:R-:W-:Y:S01]  /*9a20*/  R2UR UR11, R23 ;  /* 0x00000000170b72ca */ /* 0x000fe200000e0000 */
[----:B------:R-:W-:Y:S01]  /*9a30*/  FADD R79, R79, R82 ;  /* 0x000000524f4f7221 */ /* 0x000fe20000000000 */
[----:B------:R-:W-:-:S02]  /*9a40*/  IADD3 R22, R154, 0xe0, RZ ;  /* 0x000000e09a167810 */ /* 0x000fc40007ffe0ff */
[----:B------:R-:W-:Y:S01]  /*9a50*/  MOV R23, 0xc0000010 ;  /* 0xc000001000177802 */ /* 0x000fe20000000f00 */
[----:B------:R-:W-:-:S04]  /*9a60*/  FADD R79, R79, R83 ;  /* 0x000000534f4f7221 */ /* 0x000fc80000000000 */
[----:B------:R-:W-:Y:S01]  /*9a70*/  FADD R79, R79, R86 ;  /* 0x000000564f4f7221 */ /* 0x000fe20000000000 */
        /* <DEDUP_REMOVED lines=25> */
[----:B------:R-:W-:Y:S02]  /*9c10*/  MOV R23, 0xc0000010 ;  /* 0xc000001000177802 */ /* 0x000fe40000000f00 */
[----:B------:R-:W-:Y:S02]  /*9c20*/  R2UR UR22, R22 ;  /* 0x00000000161672ca */ /* 0x000fe400000e0000 */
[----:B------:R-:W-:-:S02]  /*9c30*/  R2UR UR23, R23 ;  /* 0x00000000171772ca */ /* 0x000fc400000e0000 */
[C---:B------:R-:W-:Y:S02]  /*9c40*/  IADD3 R22, R154.reuse, 0x5e0, RZ ;  /* 0x000005e09a167810 */ /* 0x040fe40007ffe0ff */
[----:B------:R-:W-:Y:S01]  /*9c50*/  MOV R23, 0xc0000010 ;  /* 0xc000001000177802 */ /* 0x000fe20000000f00 */
[----:B------:R-:W-:Y:S02]  /*9c60*/  WARPGROUP.DEPBAR.LE gsb0, 0x0 ;  /* 0x00008000000079c5 */ /* 0x000fe40000010000 */
[----:B------:R-:W-:Y:S01]  /*9c70*/  IMAD.MOV.U32 R27, RZ, RZ, -0x3ffffff0 ;  /* 0xc0000010ff1b7424 */ /* 0x000fe200078e00ff */
[C---:B------:R-:W-:Y:S02]  /*9c80*/  IADD3 R24, R154.reuse, 0x2e0, RZ ;  /* 0x000002e09a187810 */ /* 0x040fe40007ffe0ff */
[C---:B------:R-:W-:Y:S01]  /*9c90*/  IADD3 R26, R154.reuse, 0x3e0, RZ ;  /* 0x000003e09a1a7810 */ /* 0x040fe20007ffe0ff */
[----:B------:R-:W-:Y:S01]  /*9ca0*/  VIADD R154, R154, 0x6e0 ;  /* 0x000006e09a9a7836 */ /* 0x000fe20000000000 */
[----:B------:R-:W-:-:S02]  /*9cb0*/  MOV R25, 0xc0000010 ;  /* 0xc000001000197802 */ /* 0x000fc40000000f00 */
[----:B------:R-:W-:Y:S02]  /*9cc0*/  R2UR UR14, R24 ;  /* 0x00000000180e72ca */ /* 0x000fe400000e0000 */
[----:B------:R-:W-:Y:S02]  /*9cd0*/  R2UR UR15, R25 ;  /* 0x00000000190f72ca */ /* 0x000fe400000e0000 */
[----:B------:R-:W-:Y:S02]  /*9ce0*/  R2UR UR18, R26 ;  /* 0x000000001a1272ca */ /* 0x000fe400000e0000 */
[----:B------:R-:W-:Y:S02]  /*9cf0*/  R2UR UR19, R27 ;  /* 0x000000001b1372ca */ /* 0x000fe400000e0000 */
[----:B------:R-:W-:Y:S01]  /*9d00*/  F2FP.BF16.F32.PACK_AB R24, R81, R80 ;  /* 0x000000505118723e */ /* 0x000fe200000010ff */
[----:B------:R-:W-:Y:S01]  /*9d10*/  FADD R80, R77, R80 ;  /* 0x000000504d507221 */ /* 0x000fe20000000000 */
[----:B------:R-:W-:-:S02]  /*9d20*/  F2FP.BF16.F32.PACK_AB R25, R83, R82 ;  /* 0x000000525319723e */ /* 0x000fc400000010ff */
[----:B------:R-:W-:Y:S01]  /*9d30*/  F2FP.BF16.F32.PACK_AB R26, R20, R29 ;  /* 0x0000001d141a723e */ /* 0x000fe200000010ff */
[----:B------:R-:W-:Y:S01]  /*9d40*/  FADD R80, R80, R81 ;  /* 0x0000005150507221 */ /* 0x000fe20000000000 */
[----:B------:R-:W-:Y:S01]  /*9d50*/  F2FP.BF16.F32.PACK_AB R27, R18, R86 ;  /* 0x00000056121b723e */ /* 0x000fe200000010ff */
[----:B------:R-:W-:Y:S02]  /*9d60*/  FADD R18, R79, R18 ;  /* 0x000000124f127221 */ /* 0x000fe40000000000 */
[----:B------:R-:W-:Y:S01]  /*9d70*/  FADD R80, R80, R29 ;  /* 0x0000001d50507221 */ /* 0x000fe20000000000 */
[----:B------:R-:W-:-:S03]  /*9d80*/  WARPGROUP.ARRIVE ;  /* 0x00000000000079c5 */ /* 0x000fc60000000000 */
[----:B------:R-:W-:-:S03]  /*9d90*/  FADD R14, R80, R20 ;  /* 0x00000014500e7221 */ /* 0x000fc60000000000 */
        /* <DEDUP_REMOVED lines=25> */
[----:B------:R-:W-:Y:S05]  /*9f30*/  @P1 BRA `(.L_x_32) ;  /* 0x00000004002c1947 */ /* 0x000fea0003800000 */
[----:B------:R-:W-:Y:S01]  /*9f40*/  ISETP.LT.OR P1, PT, R6, 0x1, !P0 ;  /* 0x000000010600780c */ /* 0x000fe20004721670 */
[----:B------:R-:W-:-:S12]  /*9f50*/  BSSY B0, `(.L_x_33) ;  /* 0x0000048000007945 */ /* 0x000fd80003800000 */
[----:B------:R-:W-:Y:S05]  /*9f60*/  @P1 BRA `(.L_x_34) ;  /* 0x0000000400181947 */ /* 0x000fea0003800000 */
[----:B-1----:R-:W-:Y:S02]  /*9f70*/  LEA R11, R5, R2, 0x3 ;  /* 0x00000002050b7211 */ /* 0x002fe400078e18ff */
[----:B------:R-:W-:Y:S02]  /*9f80*/  SHF.L.U32 R20, R4, 0x1f, RZ ;  /* 0x0000001f04147819 */ /* 0x000fe400000006ff */
[----:B------:R-:W-:Y:S02]  /*9f90*/  ISETP.NE.AND P2, PT, R16, RZ, PT ;  /* 0x000000ff1000720c */ /* 0x000fe40003f45270 */
[----:B------:R-:W1:Y:S02]  /*9fa0*/  SYNCS.PHASECHK.TRANS64.TRYWAIT P1, [R11+URZ+0x1f820], R20 ;  /* 0x01f820140b0075a7 */ /* 0x000e64000802017f */
[----:B-1----:R-:W-:Y:S09]  /*9fb0*/  @!P1 BRA `(.L_x_35) ;  /* 0x0000002400909947 */ /* 0x002ff20003800000 */
.L_x_80:
[----:B------:R-:W-:Y:S05]  /*9fc0*/  @P2 BRA `(.L_x_36) ;  /* 0x0000000000142947 */ /* 0x000fea0003800000 */
[----:B------:R-:W-:Y:S01]  /*9fd0*/  LOP3.LUT P1, RZ, R17, 0x1f, RZ, 0xc0, !PT ;  /* 0x0000001f11ff7812 */ /* 0x000fe2000782c0ff */
[----:B-1----:R-:W-:-:S04]  /*9fe0*/  IMAD.MOV.U32 R20, RZ, RZ, 0x7000 ;  /* 0x00007000ff147424 */ /* 0x002fc800078e00ff */
[----:B------:R2:W-:Y:S08]  /*9ff0*/  SYNCS.ARRIVE.TRANS64 RZ, [R11+URZ+0x1f800], R20 ;  /* 0x01f800140bff79a7 */ /* 0x0005f0000800003f */
[----:B------:R-:W-:Y:S05]  /*a000*/  @!P1 BRA `(.L_x_36) ;  /* 0x0000000000049947 */ /* 0x000fea0003800000 */
[----:B------:R-:W-:Y:S01]  /*a010*/  BPT.TRAP 0x1 ;  /* 0x000000040000795c */ /* 0x000fe20000300000 */
.L_x_36:
[----:B-12---:R-:W-:Y:S01]  /*a020*/  IMAD R20, R5, 0x7000, R2 ;  /* 0x0000700005147824 */ /* 0x006fe200078e0202 */
        /* <DEDUP_REMOVED lines=10> */
[----:B------:R-:W-:Y:S01]  /*a0d0*/  UMOV UR42, 0x10 ;  /* 0x00000010002a7882 */ /* 0x000fe20000000000 */
[----:B------:R-:W-:Y:S01]  /*a0e0*/  UMOV UR44, UR52 ;  /* 0x00000034002c7c82 */ /* 0x000fe20008000000 */
[----:B------:R-:W-:Y:S01]  /*a0f0*/  UMOV UR45, UR53 ;  /* 0x00000035002d7c82 */ /* 0x000fe20008000000 */
[----:B------:R-:W-:Y:S01]  /*a100*/  UIADD3 UR49, UR49, 0x1f800, URZ ;  /* 0x0001f80031317890 */ /* 0x000fe2000fffe03f */
[----:B------:R-:W-:Y:S01]  /*a110*/  ISETP.NE.AND P1, PT, R5, 0x4, PT ;  /* 0x000000040500780c */ /* 0x000fe20003f25270 */
[----:B------:R-:W-:Y:S01]  /*a120*/  USHF.L.U32 UR51, UR51, 0x7, URZ ;  /* 0x0000000733337899 */ /* 0x000fe2000800063f */
[----:B------:R-:W-:Y:S01]  /*a130*/  IADD3 R7, R7, 0x1, RZ ;  /* 0x0000000107077810 */ /* 0x000fe20007ffe0ff */
[----:B------:R-:W-:Y:S01]  /*a140*/  UIADD3 UR48, UR17, 0x3800, URZ ;  /* 0x0000380011307890 */ /* 0x000fe2000fffe03f */
[----:B------:R-:W-:Y:S01]  /*a150*/  SEL R11, RZ, 0x1, P1 ;  /* 0x00000001ff0b7807 */ /* 0x000fe20000800000 */
        /* <DEDUP_REMOVED lines=39> */
.L_x_34:
[----:B------:R-:W-:Y:S05]  /*a3d0*/  BSYNC B0 ;  /* 0x0000000000007941 */ /* 0x000fea0003800000 */
.L_x_33:
[----:B------:R-:W-:-:S07]  /*a3e0*/  VIADD R6, R6, 0xffffffff ;  /* 0xffffffff06067836 */ /* 0x000fce0000000000 */
.L_x_32:
[C---:B------:R-:W-:Y:S01]  /*a3f0*/  ISETP.GT.AND P3, PT, R13.reuse, 0x2, PT ;  /* 0x000000020d00780c */ /* 0x040fe20003f64270 */
[----:B------:R-:W-:Y:S01]  /*a400*/  VIADD R13, R13, 0xffffffff ;  /* 0xffffffff0d0d7836 */ /* 0x000fe20000000000 */
[----:B------:R-:W-:Y:S02]  /*a410*/  IADD3 R15, R15, 0x1, RZ ;  /* 0x000000010f0f7810 */ /* 0x000fe40007ffe0ff */
[----:B-1----:R-:W-:Y:S02]  /*a420*/  IADD3 R11, R19, 0x1, RZ ;  /* 0x00000001130b7810 */ /* 0x002fe40007ffe0ff */
[----:B------:R-:W-:Y:S02]  /*a430*/  ISETP.NE.AND P1, PT, R15, 0x4, PT ;  /* 0x000000040f00780c */ /* 0x000fe40003f25270 */
[----:B------:R-:W-:Y:S02]  /*a440*/  ISETP.NE.AND P2, PT, R11, 0x4, PT ;  /* 0x000000040b00780c */ /* 0x000fe40003f45270 */
[----:B------:R-:W-:-:S02]  /*a450*/  SEL R20, RZ, 0x1, P1 ;  /* 0x00000001ff147807 */ /* 0x000fc40000800000 */
[----:B------:R-:W-:Y:S02]  /*a460*/  MOV R155, R0 ;  /* 0x00000000009b7202 */ /* 0x000fe40000000f00 */
[----:B------:R-:W-:Y:S02]  /*a470*/  LOP3.LUT R3, R3, R20, RZ, 0x3c, !PT ;  /* 0x0000001403037212 */ /* 0x000fe400078e3cff */
[----:B------:R-:W-:Y:S02]  /*a480*/  MOV R19, R10 ;  /* 0x0000000a00137202 */ /* 0x000fe40000000f00 */
[----:B------:R-:W-:Y:S02]  /*a490*/  SEL R15, R15, RZ, P1 ;  /* 0x000000ff0f0f7207 */ /* 0x000fe40000800000 */
[----:B------:R-:W-:Y:S01]  /*a4a0*/  SEL R11, R11, RZ, P2 ;  /* 0x000000ff0b0b7207 */ /* 0x000fe20001000000 */
[----:B------:R-:W-:Y:S06]  /*a4b0*/  @P3 BRA `(.L_x_37) ;  /* 0xffffffb000d43947 */ /* 0x000fec000383ffff */
.L_x_24:
[----:B------:R-:W-:Y:S05]  /*a4c0*/  WARPSYNC.ALL ;  /* 0x0000000000007948 */ /* 0x000fea0003800000 */
[----:B------:R-:W2:Y:S01]  /*a4d0*/  SHFL.BFLY PT, R3, R14, 0x1, 0x1f ;  /* 0x0c201f000e037f89 */ /* 0x000ea200000e0000 */
[----:B------:R-:W-:Y:S01]  /*a4e0*/  BSSY B0, `(.L_x_38) ;  /* 0x0000022000007945 */ /* 0x000fe20003800000 */
[----:B------:R-:W-:Y:S01]  /*a4f0*/  MOV R8, 0x3f800000 ;  /* 0x3f80000000087802 */ /* 0x000fe20000000f00 */
[----:B------:R-:W-:Y:S01]  /*a500*/  IMAD.MOV.U32 R6, RZ, RZ, 0x7f800000 ;  /* 0x7f800000ff067424 */ /* 0x000fe200078e00ff */
[----:B------:R-:W3:Y:S01]  /*a510*/  SHFL.BFLY PT, R5, R18, 0x1, 0x1f ;  /* 0x0c201f0012057f89 */ /* 0x000ee200000e0000 */
[----:B-1----:R-:W-:Y:S01]  /*a520*/  MOV R11, 0x3f800000 ;  /* 0x3f800000000b7802 */ /* 0x002fe20000000f00 */
[----:B--2---:R-:W-:Y:S01]  /*a530*/  FADD R3, R3, R14 ;  /* 0x0000000e03037221 */ /* 0x004fe20000000000 */
[----:B---3--:R-:W-:-:S04]  /*a540*/  FADD R19, R5, R18 ;  /* 0x0000001205137221 */ /* 0x008fc80000000000 */
[----:B------:R-:W1:Y:S01]  /*a550*/  SHFL.BFLY PT, R4, R3, 0x2, 0x1f ;  /* 0x0c401f0003047f89 */ /* 0x000e6200000e0000 */
[----:B------:R-:W-:-:S03]  /*a560*/  IMAD.MOV.U32 R5, RZ, RZ, 0x7f800000 ;  /* 0x7f800000ff057424 */ /* 0x000fc600078e00ff */
[----:B------:R-:W2:Y:S01]  /*a570*/  SHFL.BFLY PT, R20, R19, 0x2, 0x1f ;  /* 0x0c401f0013147f89 */ /* 0x000ea200000e0000 */
[C---:B-1----:R-:W-:Y:S01]  /*a580*/  FSETP.NE.AND P0, PT, R3.reuse, -R4, PT ;  /* 0x800000040300720b */ /* 0x042fe20003f05000 */
[----:B------:R-:W-:Y:S01]  /*a590*/  FADD R4, R3, R4 ;  /* 0x0000000403047221 */ /* 0x000fe20000000000 */
[----:B--2---:R-:W-:-:S11]  /*a5a0*/  FADD R7, R19, R20 ;  /* 0x0000001413077221 */ /* 0x004fd60000000000 */
[----:B------:R-:W-:Y:S05]  /*a5b0*/  @!P0 BRA `(.L_x_39) ;  /* 0x0000000000508947 */ /* 0x000fea0003800000 */
[----:B------:R-:W-:Y:S01]  /*a5c0*/  IADD3 R3, R4, 0x1800000, RZ ;  /* 0x0180000004037810 */ /* 0x000fe20007ffe0ff */
[----:B------:R-:W-:Y:S03]  /*a5d0*/  BSSY B1, `(.L_x_40) ;  /* 0x000000b000017945 */ /* 0x000fe60003800000 */
[----:B------:R-:W-:-:S04]  /*a5e0*/  LOP3.LUT R3, R3, 0x7f800000, RZ, 0xc0, !PT ;  /* 0x7f80000003037812 */ /* 0x000fc800078ec0ff */
[----:B------:R-:W-:-:S13]  /*a5f0*/  ISETP.GT.U32.AND P0, PT, R3, 0x1ffffff, PT ;  /* 0x01ffffff0300780c */ /* 0x000fda0003f04070 */
[----:B------:R-:W-:Y:S05]  /*a600*/  @P0 BRA `(.L_x_41) ;  /* 0x00000000000c0947 */ /* 0x000fea0003800000 */
[----:B------:R-:W-:-:S07]  /*a610*/  MOV R15, 0xa630 ;  /* 0x0000a630000f7802 */ /* 0x000fce0000000f00 */
[----:B------:R-:W-:Y:S05]  /*a620*/  CALL.REL.NOINC `($__internal_0_$__cuda_sm20_rcp_rn_f32_slowpath) ;  /* 0x0000002000087944 */ /* 0x000fea0003c00000 */
[----:B------:R-:W-:Y:S05]  /*a630*/  BRA `(.L_x_42) ;  /* 0x0000000000107947 */ /* 0x000fea0003800000 */
.L_x_41:
[----:B------:R-:W1:Y:S02]  /*a640*/  MUFU.RCP R11, R4 ;  /* 0x00000004000b7308 */ /* 0x000e640000001000 */
[----:B-1----:R-:W-:-:S04]  /*a650*/  FFMA R3, R4, R11, -1 ;  /* 0xbf80000004037423 */ /* 0x002fc8000000000b */
[----:B------:R-:W-:-:S04]  /*a660*/  FADD.FTZ R6, -R3, -RZ ;  /* 0x800000ff03067221 */ /* 0x000fc80000010100 */
[----:B------:R-:W-:-:S07]  /*a670*/  FFMA R11, R11, R6, R11 ;  /* 0x000000060b0b7223 */ /* 0x000fce000000000b */
.L_x_42:
[----:B------:R-:W-:Y:S05]  /*a680*/  BSYNC B1 ;  /* 0x0000000000017941 */ /* 0x000fea0003800000 */
.L_x_40:
[----:B------:R-:W-:Y:S01]  /*a690*/  FSETP.GEU.AND P0, PT, |R4|, 1.175494350822287508e-38, PT ;  /* 0x008000000400780b */ /* 0x000fe20003f0e200 */
[----:B------:R-:W-:-:S12]  /*a6a0*/  ULDC UR6, c[0x0][0x600] ;  /* 0x0001800000067ab9 */ /* 0x000fd80000000800 */
[----:B------:R-:W-:-:S04]  /*a6b0*/  @!P0 FMUL R4, R4, 16777216 ;  /* 0x4b80000004048820 */ /* 0x000fc80000400000 */
[----:B------:R-:W1:Y:S02]  /*a6c0*/  MUFU.LG2 R3, R4 ;  /* 0x0000000400037308 */ /* 0x000e640000000c00 */
[----:B-1----:R-:W-:-:S04]  /*a6d0*/  @!P0 FADD R3, R3, -24 ;  /* 0xc1c0000003038421 */ /* 0x002fc80000000000 */
[----:B------:R-:W-:-:S04]  /*a6e0*/  FMUL R3, R3, 0.69314718246459960938 ;  /* 0x3f31721803037820 */ /* 0x000fc80000400000 */
[----:B------:R-:W-:-:S07]  /*a6f0*/  FFMA R6, R0, UR6, R3 ;  /* 0x0000000600067c23 */ /* 0x000fce0008000003 */
.L_x_39:
[----:B------:R-:W-:Y:S05]  /*a700*/  BSYNC B0 ;  /* 0x0000000000007941 */ /* 0x000fea0003800000 */
.L_x_38:
[----:B------:R-:W-:Y:S01]  /*a710*/  FSETP.NE.AND P0, PT, R19, -R20, PT ;  /* 0x800000141300720b */ /* 0x000fe20003f05000 */
[----:B------:R-:W-:Y:S01]  /*a720*/  ULDC UR4, c[0x0][0x608] ;  /* 0x0001820000047ab9 */ /* 0x000fe20000000800 */
[----:B------:R-:W-:Y:S01]  /*a730*/  BSSY B0, `(.L_x_43) ;  /* 0x0000035000007945 */ /* 0x000fe20003800000 */
[----:B------:R-:W-:-:S04]  /*a740*/  FMUL R11, R11, UR4 ;  /* 0x000000040b0b7c20 */ /* 0x000fc80008400000 */
[-C--:B------:R-:W-:Y:S01]  /*a750*/  FMUL R136, R136, R11.reuse ;  /* 0x0000000b88887220 */ /* 0x080fe20000400000 */
        /* <DEDUP_REMOVED lines=26> */
[----:B------:R-:W-:Y:S01]  /*a900*/  FMUL R93, R93, R11 ;  /* 0x0000000b5d5d7220 */ /* 0x000fe20000400000 */
[----:B------:R-:W-:Y:S06]  /*a910*/  @!P0 BRA `(.L_x_44) ;  /* 0x0000000000588947 */ /* 0x000fec0003800000 */
[----:B------:R-:W-:Y:S01]  /*a920*/  IADD3 R0, R7, 0x1800000, RZ ;  /* 0x0180000007007810 */ /* 0x000fe20007ffe0ff */
[----:B------:R-:W-:Y:S03]  /*a930*/  BSSY B1, `(.L_x_45) ;  /* 0x000000d000017945 */ /* 0x000fe60003800000 */
[----:B------:R-:W-:-:S04]  /*a940*/  LOP3.LUT R0, R0, 0x7f800000, RZ, 0xc0, !PT ;  /* 0x7f80000000007812 */ /* 0x000fc800078ec0ff */
[----:B------:R-:W-:-:S13]  /*a950*/  ISETP.GT.U32.AND P0, PT, R0, 0x1ffffff, PT ;  /* 0x01ffffff0000780c */ /* 0x000fda0003f04070 */
[----:B------:R-:W-:Y:S05]  /*a960*/  @P0 BRA `(.L_x_46) ;  /* 0x0000000000140947 */ /* 0x000fea0003800000 */
[----:B------:R-:W-:Y:S01]  /*a970*/  IMAD.MOV.U32 R4, RZ, RZ, R7 ;  /* 0x000000ffff047224 */ /* 0x000fe200078e0007 */
[----:B------:R-:W-:-:S07]  /*a980*/  MOV R15, 0xa9a0 ;  /* 0x0000a9a0000f7802 */ /* 0x000fce0000000f00 */
[----:B------:R-:W-:Y:S05]  /*a990*/  CALL.REL.NOINC `($__internal_0_$__cuda_sm20_rcp_rn_f32_slowpath) ;  /* 0x0000001c002c7944 */ /* 0x000fea0003c00000 */
[----:B------:R-:W-:Y:S01]  /*a9a0*/  MOV R8, R11 ;  /* 0x0000000b00087202 */ /* 0x000fe20000000f00 */
[----:B------:R-:W-:Y:S06]  /*a9b0*/  BRA `(.L_x_47) ;  /* 0x0000000000107947 */ /* 0x000fec0003800000 */
.L_x_46:
[----:B------:R-:W1:Y:S02]  /*a9c0*/  MUFU.RCP R8, R7 ;  /* 0x0000000700087308 */ /* 0x000e640000001000 */
[----:B-1----:R-:W-:-:S04]  /*a9d0*/  FFMA R0, R7, R8, -1 ;  /* 0xbf80000007007423 */ /* 0x002fc80000000008 */
[----:B------:R-:W-:-:S04]  /*a9e0*/  FADD.FTZ R3, -R0, -RZ ;  /* 0x800000ff00037221 */ /* 0x000fc80000010100 */
[----:B------:R-:W-:-:S07]  /*a9f0*/  FFMA R8, R8, R3, R8 ;  /* 0x0000000308087223 */ /* 0x000fce0000000008 */
.L_x_47:
[----:B------:R-:W-:Y:S05]  /*aa00*/  BSYNC B1 ;  /* 0x0000000000017941 */ /* 0x000fea0003800000 */
.L_x_45:
[----:B------:R-:W-:Y:S01]  /*aa10*/  FSETP.GEU.AND P0, PT, |R7|, 1.175494350822287508e-38, PT ;  /* 0x008000000700780b */ /* 0x000fe20003f0e200 */
[----:B------:R-:W-:-:S12]  /*aa20*/  ULDC UR4, c[0x0][0x600] ;  /* 0x0001800000047ab9 */ /* 0x000fd80000000800 */
[----:B------:R-:W-:-:S04]  /*aa30*/  @!P0 FMUL R7, R7, 16777216 ;  /* 0x4b80000007078820 */ /* 0x000fc80000400000 */
[----:B------:R-:W1:Y:S02]  /*aa40*/  MUFU.LG2 R0, R7 ;  /* 0x0000000700007308 */ /* 0x000e640000000c00 */
[----:B-1----:R-:W-:-:S04]  /*aa50*/  @!P0 FADD R0, R0, -24 ;  /* 0xc1c0000000008421 */ /* 0x002fc80000000000 */
[----:B------:R-:W-:-:S04]  /*aa60*/  FMUL R5, R0, 0.69314718246459960938 ;  /* 0x3f31721800057820 */ /* 0x000fc80000400000 */
[----:B------:R-:W-:-:S07]  /*aa70*/  FFMA R5, R10, UR4, R5 ;  /* 0x000000040a057c23 */ /* 0x000fce0008000005 */
.L_x_44:
[----:B------:R-:W-:Y:S05]  /*aa80*/  BSYNC B0 ;  /* 0x0000000000007941 */ /* 0x000fea0003800000 */
.L_x_43:
[C---:B------:R-:W-:Y:S01]  /*aa90*/  LOP3.LUT P0, R19, R17.reuse, 0x3, RZ, 0xc0, !PT ;  /* 0x0000000311137812 */ /* 0x040fe2000780c0ff */
[----:B------:R-:W-:Y:S01]  /*aaa0*/  ULDC UR4, c[0x0][0x608] ;  /* 0x0001820000047ab9 */ /* 0x000fe20000000800 */
[----:B------:R-:W-:Y:S01]  /*aab0*/  LOP3.LUT R3, R17, 0x60, RZ, 0xc0, !PT ;  /* 0x0000006011037812 */ /* 0x000fe200078ec0ff */
[----:B------:R-:W-:Y:S01]  /*aac0*/  FMUL R0, R8, UR4 ;  /* 0x0000000408007c20 */ /* 0x000fe20008400000 */
[----:B------:R-:W-:Y:S01]  /*aad0*/  ULDC.64 UR8, c[0x0][0x208] ;  /* 0x0000820000087ab9 */ /* 0x000fe20000000a00 */
[----:B------:R-:W-:Y:S01]  /*aae0*/  BSSY B0, `(.L_x_48) ;  /* 0x0000028000007945 */ /* 0x000fe20003800000 */
[----:B------:R-:W-:Y:S01]  /*aaf0*/  SHF.R.U32.HI R18, RZ, 0x5, R3 ;  /* 0x00000005ff127819 */ /* 0x000fe20000011603 */
        /* <DEDUP_REMOVED lines=16> */
[----:B------:R-:W-:Y:S06]  /*ac00*/  @P0 BRA `(.L_x_49) ;  /* 0x0000000000540947 */ /* 0x000fec0003800000 */
[----:B------:R-:W1:Y:S01]  /*ac10*/  S2UR UR4, SR_CTAID.X ;  /* 0x00000000000479c3 */ /* 0x000e620000002500 */
[----:B------:R-:W-:Y:S02]  /*ac20*/  SHF.R.U32.HI R3, RZ, 0x2, R17 ;  /* 0x00000002ff037819 */ /* 0x000fe40000011611 */
[----:B------:R-:W-:Y:S02]  /*ac30*/  SHF.L.U32 R4, R18, 0x4, RZ ;  /* 0x0000000412047819 */ /* 0x000fe400000006ff */
[----:B------:R-:W-:-:S04]  /*ac40*/  LOP3.LUT R3, R3, 0x7, RZ, 0xc0, !PT ;  /* 0x0000000703037812 */ /* 0x000fc800078ec0ff */
[----:B------:R-:W-:Y:S01]  /*ac50*/  LOP3.LUT R3, R4, 0xfffffff0, R3, 0xe2, !PT ;  /* 0xfffffff004037812 */ /* 0x000fe200078ee203 */
[----:B-1----:R-:W-:-:S03]  /*ac60*/  USHF.L.U32 UR6, UR4, 0x6, URZ ;  /* 0x0000000604067899 */ /* 0x002fc6000800063f */
[----:B------:R-:W-:Y:S02]  /*ac70*/  ULDC.64 UR4, c[0x0][0x688] ;  /* 0x0001a20000047ab9 */ /* 0x000fe40000000a00 */
[----:B------:R-:W-:Y:S02]  /*ac80*/  UIMAD UR4, UR52, UR4, UR6 ;  /* 0x00000004340472a4 */ /* 0x000fe4000f8e0206 */
[----:B------:R-:W-:Y:S02]  /*ac90*/  LOP3.LUT R4, R3, UR6, RZ, 0xfc, !PT ;  /* 0x0000000603047c12 */ /* 0x000fe4000f8efcff */
[----:B------:R-:W-:-:S03]  /*aca0*/  UIMAD UR4, UR53, UR5, UR4 ;  /* 0x00000005350472a4 */ /* 0x000fc6000f8e0204 */
[C---:B------:R-:W-:Y:S01]  /*acb0*/  VIADD R7, R4.reuse, 0x8 ;  /* 0x0000000804077836 */ /* 0x040fe20000000000 */
[----:B------:R-:W-:Y:S02]  /*acc0*/  ULDC UR5, c[0x0][0x288] ;  /* 0x0000a20000057ab9 */ /* 0x000fe40000000800 */
[----:B------:R-:W-:Y:S02]  /*acd0*/  ISETP.GE.U32.AND P0, PT, R4, UR5, PT ;  /* 0x0000000504007c0c */ /* 0x000fe4000bf06070 */
[----:B------:R-:W-:Y:S02]  /*ace0*/  IADD3 R3, P2, R3, UR4, RZ ;  /* 0x0000000403037c10 */ /* 0x000fe4000ff5e0ff */
[----:B------:R-:W-:Y:S01]  /*acf0*/  ISETP.GE.U32.AND P1, PT, R7, UR5, PT ;  /* 0x0000000507007c0c */ /* 0x000fe2000bf26070 */
[----:B------:R-:W-:Y:S01]  /*ad00*/  ULDC.64 UR4, c[0x0][0x680] ;  /* 0x0001a00000047ab9 */ /* 0x000fe20000000a00 */
[----:B------:R-:W-:Y:S02]  /*ad10*/  IADD3.X R4, RZ, RZ, RZ, P2, !PT ;  /* 0x000000ffff047210 */ /* 0x000fe400017fe4ff */
[----:B------:R-:W-:-:S04]  /*ad20*/  LEA R8, P2, R3, UR4, 0x2 ;  /* 0x0000000403087c11 */ /* 0x000fc8000f8410ff */
[----:B------:R-:W-:-:S05]  /*ad30*/  LEA.HI.X R9, R3, UR5, R4, 0x2, P2 ;  /* 0x0000000503097c11 */ /* 0x000fca00090f1404 */
[----:B------:R1:W-:Y:S04]  /*ad40*/  @!P0 STG.E desc[UR8][R8.64], R6 ;  /* 0x0000000608008986 */ /* 0x0003e8000c101908 */
[----:B------:R1:W-:Y:S02]  /*ad50*/  @!P1 STG.E desc[UR8][R8.64+0x20], R5 ;  /* 0x0000200508009986 */ /* 0x0003e4000c101908 */
.L_x_49:
[----:B------:R-:W-:Y:S05]  /*ad60*/  BSYNC B0 ;  /* 0x0000000000007941 */ /* 0x000fea0003800000 */
.L_x_48:
[----:B------:R-:W-:Y:S01]  /*ad70*/  ULDC.64 UR4, c[0x0][0x730] ;  /* 0x0001cc0000047ab9 */ /* 0x000fe20000000a00 */
[-C--:B------:R-:W-:Y:S01]  /*ad80*/  FMUL R39, R106, R0.reuse ;  /* 0x000000006a277220 */ /* 0x080fe20000400000 */
[----:B------:R-:W-:Y:S01]  /*ad90*/  ISETP.NE.U32.AND P0, PT, RZ, UR4, PT ;  /* 0x00000004ff007c0c */ /* 0x000fe2000bf05070 */
[-C--:B------:R-:W-:Y:S01]  /*ada0*/  FMUL R107, R107, R0.reuse ;  /* 0x000000006b6b7220 */ /* 0x080fe20000400000 */
[-C--:B------:R-:W-:Y:S01]  /*adb0*/  FMUL R41, R110, R0.reuse ;  /* 0x000000006e297220 */ /* 0x080fe20000400000 */
[-C--:B------:R-:W-:Y:S01]  /*adc0*/  FMUL R111, R111, R0.reuse ;  /* 0x000000006f6f7220 */ /* 0x080fe20000400000 */
[----:B------:R-:W-:Y:S01]  /*add0*/  ISETP.NE.AND.EX P0, PT, RZ, UR5, PT, P0 ;  /* 0x00000005ff007c0c */ /* 0x000fe2000bf05300 */
[-C--:B------:R-:W-:Y:S01]  /*ade0*/  FMUL R43, R98, R0.reuse ;  /* 0x00000000622b7220 */ /* 0x080fe20000400000 */
[-C--:B------:R-:W-:Y:S01]  /*adf0*/  FMUL R99, R99, R0.reuse ;  /* 0x0000000063637220 */ /* 0x080fe20000400000 */
[-C--:B------:R-:W-:Y:S01]  /*ae00*/  FMUL R45, R102, R0.reuse ;  /* 0x00000000662d7220 */ /* 0x080fe20000400000 */
[-C--:B------:R-:W-:Y:S01]  /*ae10*/  FMUL R103, R103, R0.reuse ;  /* 0x0000000067677220 */ /* 0x080fe20000400000 */
[-C--:B------:R-:W-:Y:S01]  /*ae20*/  FMUL R47, R90, R0.reuse ;  /* 0x000000005a2f7220 */ /* 0x080fe20000400000 */
[-C--:B------:R-:W-:Y:S01]  /*ae30*/  FMUL R91, R91, R0.reuse ;  /* 0x000000005b5b7220 */ /* 0x080fe20000400000 */
[-C--:B------:R-:W-:Y:S01]  /*ae40*/  FMUL R49, R94, R0.reuse ;  /* 0x000000005e317220 */ /* 0x080fe20000400000 */
[----:B------:R-:W-:-:S05]  /*ae50*/  FMUL R95, R95, R0 ;  /* 0x000000005f5f7220 */ /* 0x000fca0000400000 */
[----:B------:R-:W-:Y:S05]  /*ae60*/  @P0 BRA `(.L_x_50) ;  /* 0x0000000000200947 */ /* 0x000fea0003800000 */
[----:B------:R-:W-:Y:S02]  /*ae70*/  ULDC.64 UR4, c[0x0][0x728] ;  /* 0x0001ca0000047ab9 */ /* 0x000fe40000000a00 */
[----:B------:R-:W-:-:S04]  /*ae80*/  ISETP.NE.U32.AND P0, PT, RZ, UR4, PT ;  /* 0x00000004ff007c0c */ /* 0x000fc8000bf05070 */
[----:B------:R-:W-:-:S13]  /*ae90*/  ISETP.NE.AND.EX P0, PT, RZ, UR5, PT, P0 ;  /* 0x00000005ff007c0c */ /* 0x000fda000bf05300 */
[----:B------:R-:W-:Y:S05]  /*aea0*/  @!P0 BRA `(.L_x_51) ;  /* 0x00000000000c8947 */ /* 0x000fea0003800000 */
[----:B-1----:R-:W1:Y:S02]  /*aeb0*/  LDC.64 R4, c[0x0][0x728] ;  /* 0x0001ca00ff047b82 */ /* 0x002e640000000a00 */
[----:B-1----:R2:W5:Y:S01]  /*aec0*/  LDG.E R4, desc[UR8][R4.64] ;  /* 0x0000000804047981 */ /* 0x002562000c1e1900 */
[----:B------:R-:W-:Y:S05]  /*aed0*/  BRA `(.L_x_50) ;  /* 0x0000000000047947 */ /* 0x000fea0003800000 */
.L_x_51:
[----:B------:R-:W3:Y:S02]  /*aee0*/  LDC R4, c[0x0][0x720] ;  /* 0x0001c800ff047b82 */ /* 0x000ee40000000800 */
.L_x_50:
[----:B------:R-:W-:Y:S02]  /*aef0*/  MOV R0, RZ ;  /* 0x000000ff00007202 */ /* 0x000fe40000000f00 */
[----:B---3-5:R-:W-:Y:S02]  /*af00*/  MOV R32, R4 ;  /* 0x0000000400207202 */ /* 0x028fe40000000f00 */
[----:B------:R-:W-:-:S13]  /*af10*/  LOP3.LUT P0, RZ, R0, 0x9f, RZ, 0xc0, !PT ;  /* 0x0000009f00ff7812 */ /* 0x000fda000780c0ff */
[----:B------:R-:W-:Y:S05]  /*af20*/  @!P0 BRA `(.L_x_52) ;  /* 0x0000000000408947 */ /* 0x000fea0003800000 */
[----:B------:R-:W-:Y:S01]  /*af30*/  MOV R0, 0x0 ;  /* 0x0000000000007802 */ /* 0x000fe20000000f00 */
[----:B------:R-:W-:Y:S01]  /*af40*/  ULDC.64 UR4, c[0x4][0x70] ;  /* 0x01001c0000047ab9 */ /* 0x000fe20000000a00 */
[----:B------:R-:W-:Y:S01]  /*af50*/  ULDC.64 UR6, c[0x4][0x8] ;  /* 0x0100020000067ab9 */ /* 0x000fe20000000a00 */
[----:B------:R-:W-:Y:S01]  /*af60*/  IMAD.U32 R4, RZ, RZ, UR4 ;  /* 0x00000004ff047e24 */ /* 0x000fe2000f8e00ff */
[----:B------:R3:W4:Y:S01]  /*af70*/  LDC.64 R14, c[0x4][R0] ;  /* 0x01000000000e7b82 */ /* 0x0007220000000a00 */
[----:B-12---:R-:W-:Y:S01]  /*af80*/  MOV R5, UR5 ;  /* 0x0000000500057c02 */ /* 0x006fe20008000f00 */
[----:B------:R-:W-:Y:S01]  /*af90*/  ULDC.64 UR4, c[0x4][0x78] ;  /* 0x01001e0000047ab9 */ /* 0x000fe20000000a00 */
[----:B------:R-:W-:Y:S01]  /*afa0*/  MOV R10, UR6 ;  /* 0x00000006000a7c02 */ /* 0x000fe20008000f00 */
[----:B------:R-:W-:Y:S01]  /*afb0*/  IMAD.U32 R7, RZ, RZ, UR5 ;  /* 0x00000005ff077e24 */ /* 0x000fe2000f8e00ff */
[----:B------:R-:W-:Y:S01]  /*afc0*/  MOV R6, UR4 ;  /* 0x0000000400067c02 */ /* 0x000fe20008000f00 */
[----:B------:R-:W-:Y:S01]  /*afd0*/  IMAD.MOV.U32 R8, RZ, RZ, 0x70 ;  /* 0x00000070ff087424 */ /* 0x000fe200078e00ff */
[----:B------:R-:W-:-:S02]  /*afe0*/  MOV R11, UR7 ;  /* 0x00000007000b7c02 */ /* 0x000fc40008000f00 */
[----:B------:R-:W-:Y:S02]  /*aff0*/  MOV R12, 0x1 ;  /* 0x00000001000c7802 */ /* 0x000fe40000000f00 */
[----:B---3--:R-:W-:-:S07]  /*b000*/  MOV R13, RZ ;  /* 0x000000ff000d7202 */ /* 0x008fce0000000f00 */
[----:B------:R-:W-:-:S07]  /*b010*/  LEPC R20, `(.L_x_52) ;  /* 0x000000001014794e */ /* 0x000fce0000000000 */
[----:B----4-:R-:W-:Y:S05]  /*b020*/  CALL.ABS.NOINC R14 ;  /* 0x000000000e007343 */ /* 0x010fea0003c00000 */
.L_x_52:
        /* <DEDUP_REMOVED lines=18> */
.L_x_53:
[----:B------:R-:W-:Y:S01]  /*b150*/  ULDC.64 UR4, c[0x0][0x730] ;  /* 0x0001cc0000047ab9 */ /* 0x000fe20000000a00 */
[----:B------:R-:W-:Y:S01]  /*b160*/  IMAD.SHL.U32 R0, R17, 0x10, RZ ;  /* 0x0000001011007824 */ /* 0x000fe200078e00ff */
[----:B------:R-:W-:Y:S02]  /*b170*/  ISETP.NE.U32.AND P0, PT, RZ, UR4, PT ;  /* 0x00000004ff007c0c */ /* 0x000fe4000bf05070 */
[----:B------:R-:W-:Y:S02]  /*b180*/  IADD3 R16, R16, 0x1f, RZ ;  /* 0x0000001f10107810 */ /* 0x000fe40007ffe0ff */
[----:B------:R-:W-:Y:S02]  /*b190*/  ISETP.NE.AND.EX P0, PT, RZ, UR5, PT, P0 ;  /* 0x00000005ff007c0c */ /* 0x000fe4000bf05300 */
[----:B------:R-:W-:Y:S02]  /*b1a0*/  SHF.R.U32.HI R3, RZ, 0x1, R17 ;  /* 0x00000001ff037819 */ /* 0x000fe40000011611 */
[----:B------:R-:W-:-:S02]  /*b1b0*/  LOP3.LUT R4, R0, 0x40, RZ, 0xc0, !PT ;  /* 0x0000004000047812 */ /* 0x000fc400078ec0ff */
[----:B------:R-:W-:Y:S02]  /*b1c0*/  LEA R19, R18, R19, 0x4 ;  /* 0x0000001312137211 */ /* 0x000fe400078e20ff */
[----:B------:R-:W-:Y:S02]  /*b1d0*/  LOP3.LUT R0, R0, 0x80, RZ, 0xc0, !PT ;  /* 0x0000008000007812 */ /* 0x000fe400078ec0ff */
[----:B------:R-:W-:Y:S02]  /*b1e0*/  LOP3.LUT R4, R4, 0x8, R3, 0xf8, !PT ;  /* 0x0000000804047812 */ /* 0x000fe400078ef803 */
[----:B------:R-:W-:Y:S01]  /*b1f0*/  SHF.L.U32 R17, R17, 0x1, RZ ;  /* 0x0000000111117819 */ /* 0x000fe200000006ff */
[----:B------:R-:W3:Y:S01]  /*b200*/  @P0 LDC R32, c[0x0][0x720] ;  /* 0x0001c800ff200b82 */ /* 0x000ee20000000800 */
[----:B------:R-:W-:Y:S01]  /*b210*/  ISETP.GT.U32.AND P0, PT, R16, 0x3e, PT ;  /* 0x0000003e1000780c */ /* 0x000fe20003f04070 */
[----:B------:R-:W-:Y:S01]  /*b220*/  IMAD.U32 R0, R19, 0x10, R0 ;  /* 0x0000001013007824 */ /* 0x000fe200078e0000 */
[----:B------:R-:W-:-:S04]  /*b230*/  LOP3.LUT R17, R4, 0x8, R17, 0x78, !PT ;  /* 0x0000000804117812 */ /* 0x000fc800078e7811 */
[----:B------:R-:W-:Y:S01]  /*b240*/  IADD3 R17, R0, R17, RZ ;  /* 0x0000001100117210 */ /* 0x000fe20007ffe0ff */
[-C--:B---3--:R-:W-:Y:S01]  /*b250*/  FMUL R4, R136, R32.reuse ;  /* 0x0000002088047220 */ /* 0x088fe20000400000 */
[-C--:B------:R-:W-:Y:S01]  /*b260*/  FMUL R137, R137, R32.reuse ;  /* 0x0000002089897220 */ /* 0x080fe20000400000 */
[-C--:B-12---:R-:W-:Y:S01]  /*b270*/  FMUL R5, R23, R32.reuse ;  /* 0x0000002017057220 */ /* 0x086fe20000400000 */
        /* <DEDUP_REMOVED lines=53> */
[----:B------:R-:W-:-:S02]  /*b5d0*/  F2FP.BF16.F32.PACK_AB R4, R137, R4 ;  /* 0x000000048904723e */ /* 0x000fc400000010ff */
[----:B------:R-:W-:Y:S02]  /*b5e0*/  F2FP.BF16.F32.PACK_AB R5, R0, R5 ;  /* 0x000000050005723e */ /* 0x000fe400000010ff */
[----:B------:R-:W-:Y:S02]  /*b5f0*/  F2FP.BF16.F32.PACK_AB R6, R141, R6 ;  /* 0x000000068d06723e */ /* 0x000fe400000010ff */
[----:B------:R-:W-:Y:S01]  /*b600*/  F2FP.BF16.F32.PACK_AB R7, R8, R7 ;  /* 0x000000070807723e */ /* 0x000fe200000010ff */
[----:B------:R-:W-:Y:S06]  /*b610*/  @P0 BRA `(.L_x_54) ;  /* 0x0000000000040947 */ /* 0x000fec0003800000 */
[----:B------:R-:W-:-:S04]  /*b620*/  DEPBAR.LE SB0, 0x1 ;  /* 0x000080400000791a */ /* 0x000fc80000000000 */
.L_x_54:
[----:B------:R-:W-:Y:S05]  /*b630*/  WARPSYNC.ALL ;  /* 0x0000000000007948 */ /* 0x000fea0003800000 */
[----:B------:R-:W-:Y:S01]  /*b640*/  BAR.SYNC.DEFER_BLOCKING 0x1, 0x80 ;  /* 0x0042000000007b1d */ /* 0x000fe20000010000 */
[----:B------:R-:W-:Y:S01]  /*b650*/  IMAD R17, R17, 0x2, R2 ;  /* 0x0000000211117824 */ /* 0x000fe200078e0202 */
[----:B------:R-:W-:Y:S02]  /*b660*/  F2FP.BF16.F32.PACK_AB R9, R9, R10 ;  /* 0x0000000a0909723e */ /* 0x000fe400000010ff */
[----:B------:R-:W-:Y:S02]  /*b670*/  F2FP.BF16.F32.PACK_AB R8, R129, R128 ;  /* 0x000000808108723e */ /* 0x000fe400000010ff */
[----:B------:R-:W-:Y:S01]  /*b680*/  BSSY B0, `(.L_x_55) ;  /* 0x0000018000007945 */ /* 0x000fe20003800000 */
[----:B------:R-:W-:-:S02]  /*b690*/  F2FP.BF16.F32.PACK_AB R10, R133, R132 ;  /* 0x00000084850a723e */ /* 0x000fc400000010ff */
[----:B------:R-:W-:Y:S01]  /*b6a0*/  F2FP.BF16.F32.PACK_AB R11, R11, R12 ;  /* 0x0000000c0b0b723e */ /* 0x000fe200000010ff */
[----:B------:R1:W-:Y:S01]  /*b6b0*/  STSM.16.M88.4 [R17], R4 ;  /* 0x0000000411007844 */ /* 0x0003e20000000200 */
[----:B------:R-:W-:Y:S01]  /*b6c0*/  @!PT LDS RZ, [RZ] ;  /* 0x00000000fffff984 */ /* 0x000fe20000000800 */
[----:B------:R-:W-:Y:S01]  /*b6d0*/  @!PT LDS RZ, [RZ] ;  /* 0x00000000fffff984 */ /* 0x000fe20000000800 */
[----:B------:R-:W-:Y:S01]  /*b6e0*/  @!PT LDS RZ, [RZ] ;  /* 0x00000000fffff984 */ /* 0x000fe20000000800 */
[----:B------:R-:W-:Y:S01]  /*b6f0*/  @!PT LDS RZ, [RZ] ;  /* 0x00000000fffff984 */ /* 0x000fe20000000800 */
[----:B------:R2:W-:Y:S06]  /*b700*/  MEMBAR.ALL.CTA ;  /* 0x0000000000007992 */ /* 0x0005ec0000008000 */
[----:B--2---:R-:W2:Y:S02]  /*b710*/  FENCE.VIEW.ASYNC.S ;  /* 0x00000000000073c6 */ /* 0x004ea40000000000 */
[----:B--2---:R-:W-:Y:S06]  /*b720*/  BAR.SYNC.DEFER_BLOCKING 0x1, 0x80 ;  /* 0x0042000000007b1d */ /* 0x004fec0000010000 */
[----:B------:R-:W-:Y:S05]  /*b730*/  @P0 BRA `(.L_x_56) ;  /* 0x0000000000300947 */ /* 0x000fea0003800000 */
[----:B------:R-:W2:Y:S01]  /*b740*/  S2UR UR10, SR_CTAID.X ;  /* 0x00000000000a79c3 */ /* 0x000ea20000002500 */
[----:B------:R-:W-:Y:S01]  /*b750*/  ULDC.64 UR4, c[0x0][0x198] ;  /* 0x0000660000047ab9 */ /* 0x000fe20000000a00 */
[----:B------:R-:W-:Y:S01]  /*b760*/  R2UR UR8, R2 ;  /* 0x00000000020872ca */ /* 0x000fe200000e0000 */
[----:B------:R-:W-:Y:S01]  /*b770*/  UIADD3 UR4, UP0, UR4, 0x670, URZ ;  /* 0x0000067004047890 */ /* 0x000fe2000ff1e03f */
[----:B------:R-:W-:Y:S01]  /*b780*/  UMOV UR9, URZ ;  /* 0x0000003f00097c82 */ /* 0x000fe20008000000 */
[----:B------:R-:W-:Y:S02]  /*b790*/  UMOV UR11, UR52 ;  /* 0x00000034000b7c82 */ /* 0x000fe40008000000 */
[----:B------:R-:W-:Y:S01]  /*b7a0*/  UIADD3.X UR5, URZ, UR5, URZ, UP0, !UPT ;  /* 0x000000053f057290 */ /* 0x000fe200087fe43f */
[----:B------:R-:W-:Y:S01]  /*b7b0*/  UMOV UR12, UR53 ;  /* 0x00000035000c7c82 */ /* 0x000fe20008000000 */
[----:B--2---:R-:W-:-:S09]  /*b7c0*/  USHF.L.U32 UR10, UR10, 0x6, URZ ;  /* 0x000000060a0a7899 */ /* 0x004fd2000800063f */
[----:B------:R2:W-:Y:S01]  /*b7d0*/  UTMASTG.4D [UR8], [UR4] ;  /* 0x00000008040073b5 */ /* 0x0005e20008018000 */
[----:B------:R0:W-:Y:S01]  /*b7e0*/  UTMACMDFLUSH ;  /* 0x00000000000079b7 */ /* 0x0001e20000000000 */
[----:B--2---:R-:W-:-:S04]  /*b7f0*/  DEPBAR.LE SB0, 0x1 ;  /* 0x000080400000791a */ /* 0x004fc80000000000 */
.L_x_56:
[----:B------:R-:W-:Y:S05]  /*b800*/  BSYNC B0 ;  /* 0x0000000000007941 */ /* 0x000fea0003800000 */
.L_x_55:
[----:B------:R-:W-:Y:S01]  /*b810*/  BAR.SYNC.DEFER_BLOCKING 0x1, 0x80 ;  /* 0x0042000000007b1d */ /* 0x000fe20000010000 */
[----:B-1----:R-:W-:Y:S02]  /*b820*/  F2FP.BF16.F32.PACK_AB R4, R121, R120 ;  /* 0x000000787904723e */ /* 0x002fe400000010ff */
[----:B------:R-:W-:Y:S02]  /*b830*/  F2FP.BF16.F32.PACK_AB R5, R3, R14 ;  /* 0x0000000e0305723e */ /* 0x000fe400000010ff */
[----:B------:R-:W-:Y:S01]  /*b840*/  F2FP.BF16.F32.PACK_AB R6, R125, R124 ;  /* 0x0000007c7d06723e */ /* 0x000fe200000010ff */
[----:B------:R-:W-:Y:S01]  /*b850*/  BSSY B0, `(.L_x_57) ;  /* 0x0000018000007945 */ /* 0x000fe20003800000 */
[----:B------:R-:W-:Y:S01]  /*b860*/  F2FP.BF16.F32.PACK_AB R7, R13, R16 ;  /* 0x000000100d07723e */ /* 0x000fe200000010ff */
[----:B------:R1:W-:Y:S01]  /*b870*/  STSM.16.M88.4 [R17+0x800], R8 ;  /* 0x0008000811007844 */ /* 0x0003e20000000200 */
        /* <DEDUP_REMOVED lines=9> */
[----:B------:R-:W-:Y:S01]  /*b910*/  R2UR UR8, R2 ;  /* 0x00000000020872ca */ /* 0x000fe200000e0000 */
[----:B------:R-:W-:Y:S01]  /*b920*/  ULDC.64 UR4, c[0x0][0x198] ;  /* 0x0000660000047ab9 */ /* 0x000fe20000000a00 */
[----:B------:R-:W-:Y:S01]  /*b930*/  UMOV UR9, 0x10 ;  /* 0x0000001000097882 */ /* 0x000fe20000000000 */
[----:B------:R-:W-:Y:S01]  /*b940*/  UIADD3 UR4, UP0, UR4, 0x670, URZ ;  /* 0x0000067004047890 */ /* 0x000fe2000ff1e03f */
[----:B------:R-:W-:Y:S01]  /*b950*/  UMOV UR11, UR52 ;  /* 0x00000034000b7c82 */ /* 0x000fe20008000000 */
[----:B------:R-:W-:Y:S02]  /*b960*/  UMOV UR12, UR53 ;  /* 0x00000035000c7c82 */ /* 0x000fe40008000000 */
[----:B------:R-:W-:-:S06]  /*b970*/  UIADD3.X UR5, URZ, UR5, URZ, UP0, !UPT ;  /* 0x000000053f057290 */ /* 0x000fcc00087fe43f */
[----:B------:R-:W-:Y:S02]  /*b980*/  UIADD3 UR8, UR8, 0x800, URZ ;  /* 0x0000080008087890 */ /* 0x000fe4000fffe03f */
[----:B--2---:R-:W-:-:S09]  /*b990*/  USHF.L.U32 UR10, UR10, 0x6, URZ ;  /* 0x000000060a0a7899 */ /* 0x004fd2000800063f */
[----:B------:R2:W-:Y:S01]  /*b9a0*/  UTMASTG.4D [UR8], [UR4] ;  /* 0x00000008040073b5 */ /* 0x0005e20008018000 */
[----:B------:R0:W-:Y:S01]  /*b9b0*/  UTMACMDFLUSH ;  /* 0x00000000000079b7 */ /* 0x0001e20000000000 */
[----:B--2---:R-:W-:-:S04]  /*b9c0*/  DEPBAR.LE SB0, 0x1 ;  /* 0x000080400000791a */ /* 0x004fc80000000000 */
.L_x_58:
[----:B------:R-:W-:Y:S05]  /*b9d0*/  BSYNC B0 ;  /* 0x0000000000007941 */ /* 0x000fea0003800000 */
.L_x_57:
[----:B------:R-:W-:Y:S01]  /*b9e0*/  BAR.SYNC.DEFER_BLOCKING 0x1, 0x80 ;  /* 0x0042000000007b1d */ /* 0x000fe20000010000 */
[----:B------:R-:W-:Y:S02]  /*b9f0*/  F2FP.BF16.F32.PACK_AB R112, R113, R112 ;  /* 0x000000707170723e */ /* 0x000fe400000010ff */
[----:B------:R-:W-:Y:S02]  /*ba00*/  F2FP.BF16.F32.PACK_AB R113, R15, R18 ;  /* 0x000000120f71723e */ /* 0x000fe400000010ff */
[----:B------:R-:W-:Y:S01]  /*ba10*/  F2FP.BF16.F32.PACK_AB R114, R117, R116 ;  /* 0x000000747572723e */ /* 0x000fe200000010ff */
[----:B------:R-:W-:Y:S01]  /*ba20*/  BSSY B0, `(.L_x_59) ;  /* 0x0000017000007945 */ /* 0x000fe20003800000 */
[----:B------:R-:W-:Y:S01]  /*ba30*/  F2FP.BF16.F32.PACK_AB R115, R19, R20 ;  /* 0x000000141373723e */ /* 0x000fe200000010ff */
[----:B------:R2:W-:Y:S01]  /*ba40*/  STSM.16.M88.4 [R17], R4 ;  /* 0x0000000411007844 */ /* 0x0005e20000000200 */
[----:B------:R-:W-:Y:S01]  /*ba50*/  @!PT LDS RZ, [RZ] ;  /* 0x00000000fffff984 */ /* 0x000fe20000000800 */
[----:B------:R-:W-:Y:S01]  /*ba60*/  @!PT LDS RZ, [RZ] ;  /* 0x00000000fffff984 */ /* 0x000fe20000000800 */
[----:B------:R-:W-:Y:S01]  /*ba70*/  @!PT LDS RZ, [RZ] ;  /* 0x00000000fffff984 */ /* 0x000fe20000000800 */
[----:B------:R-:W-:Y:S01]  /*ba80*/  @!PT LDS RZ, [RZ] ;  /* 0x00000000fffff984 */ /* 0x000fe20000000800 */
[----:B------:R3:W-:Y:S06]  /*ba90*/  MEMBAR.ALL.CTA ;  /* 0x0000000000007992 */ /* 0x0007ec0000008000 */
[----:B---3--:R-:W3:Y:S02]  /*baa0*/  FENCE.VIEW.ASYNC.S ;  /* 0x00000000000073c6 */ /* 0x008ee40000000000 */
[----:B---3--:R-:W-:Y:S06]  /*bab0*/  BAR.SYNC.DEFER_BLOCKING 0x1, 0x80 ;  /* 0x0042000000007b1d */ /* 0x008fec0000010000 */
[----:B------:R-:W-:Y:S05]  /*bac0*/  @P0 BRA `(.L_x_60) ;  /* 0x0000000000300947 */ /* 0x000fea0003800000 */
[----:B------:R-:W3:Y:S01]  /*bad0*/  S2UR UR10, SR_CTAID.X ;  /* 0x00000000000a79c3 */ /* 0x000ee20000002500 */
[----:B------:R-:W-:Y:S01]  /*bae0*/  ULDC.64 UR4, c[0x0][0x198] ;  /* 0x0000660000047ab9 */ /* 0x000fe20000000a00 */
[----:B------:R-:W-:Y:S01]  /*baf0*/  R2UR UR8, R2 ;  /* 0x00000000020872ca */ /* 0x000fe200000e0000 */
[----:B------:R-:W-:Y:S01]  /*bb00*/  UIADD3 UR4, UP0, UR4, 0x670, URZ ;  /* 0x0000067004047890 */ /* 0x000fe2000ff1e03f */
[----:B------:R-:W-:Y:S01]  /*bb10*/  UMOV UR9, 0x20 ;  /* 0x0000002000097882 */ /* 0x000fe20000000000 */
[----:B------:R-:W-:Y:S02]  /*bb20*/  UMOV UR11, UR52 ;  /* 0x00000034000b7c82 */ /* 0x000fe40008000000 */
[----:B------:R-:W-:Y:S01]  /*bb30*/  UIADD3.X UR5, URZ, UR5, URZ, UP0, !UPT ;  /* 0x000000053f057290 */ /* 0x000fe200087fe43f */
[----:B------:R-:W-:Y:S01]  /*bb40*/  UMOV UR12, UR53 ;  /* 0x00000035000c7c82 */ /* 0x000fe20008000000 */
[----:B---3--:R-:W-:-:S09]  /*bb50*/  USHF.L.U32 UR10, UR10, 0x6, URZ ;  /* 0x000000060a0a7899 */ /* 0x008fd2000800063f */
[----:B------:R3:W-:Y:S01]  /*bb60*/  UTMASTG.4D [UR8], [UR4] ;  /* 0x00000008040073b5 */ /* 0x0007e20008018000 */
[----:B------:R0:W-:Y:S01]  /*bb70*/  UTMACMDFLUSH ;  /* 0x00000000000079b7 */ /* 0x0001e20000000000 */
[----:B---3--:R-:W-:-:S04]  /*bb80*/  DEPBAR.LE SB0, 0x1 ;  /* 0x000080400000791a */ /* 0x008fc80000000000 */
.L_x_60:
[----:B------:R-:W-:Y:S05]  /*bb90*/  BSYNC B0 ;  /* 0x0000000000007941 */ /* 0x000fea0003800000 */
.L_x_59:
[----:B------:R-:W-:Y:S01]  /*bba0*/  BAR.SYNC.DEFER_BLOCKING 0x1, 0x80 ;  /* 0x0042000000007b1d */ /* 0x000fe20000010000 */
[----:B------:R-:W-:Y:S02]  /*bbb0*/  F2FP.BF16.F32.PACK_AB R21, R21, R22 ;  /* 0x000000161515723e */ /* 0x000fe400000010ff */
        /* <DEDUP_REMOVED lines=10> */
[----:B----4-:R-:W4:Y:S02]  /*bc60*/  FENCE.VIEW.ASYNC.S ;  /* 0x00000000000073c6 */ /* 0x010f240000000000 */
[----:B----4-:R-:W-:Y:S06]  /*bc70*/  BAR.SYNC.DEFER_BLOCKING 0x1, 0x80 ;  /* 0x0042000000007b1d */ /* 0x010fec0000010000 */
[----:B------:R-:W-:Y:S05]  /*bc80*/  @P0 BRA `(.L_x_62) ;  /* 0x0000000000340947 */ /* 0x000fea0003800000 */
[----:B------:R-:W4:Y:S01]  /*bc90*/  S2UR UR10, SR_CTAID.X ;  /* 0x00000000000a79c3 */ /* 0x000f220000002500 */
        /* <DEDUP_REMOVED lines=8> */
[----:B----4-:R-:W-:-:S09]  /*bd20*/  USHF.L.U32 UR10, UR10, 0x6, URZ ;  /* 0x000000060a0a7899 */ /* 0x010fd2000800063f */
[----:B------:R4:W-:Y:S01]  /*bd30*/  UTMASTG.4D [UR8], [UR4] ;  /* 0x00000008040073b5 */ /* 0x0009e20008018000 */
[----:B------:R0:W-:Y:S01]  /*bd40*/  UTMACMDFLUSH ;  /* 0x00000000000079b7 */ /* 0x0001e20000000000 */
[----:B----4-:R-:W-:-:S04]  /*bd50*/  DEPBAR.LE SB0, 0x1 ;  /* 0x000080400000791a */ /* 0x010fc80000000000 */
.L_x_62:
[----:B------:R-:W-:Y:S05]  /*bd60*/  BSYNC B0 ;  /* 0x0000000000007941 */ /* 0x000fea0003800000 */
.L_x_61:
        /* <DEDUP_REMOVED lines=12> */
[----:B-----5:R-:W5:Y:S02]  /*be30*/  FENCE.VIEW.ASYNC.S ;  /* 0x00000000000073c6 */ /* 0x020f640000000000 */
[----:B-----5:R-:W-:Y:S06]  /*be40*/  BAR.SYNC.DEFER_BLOCKING 0x1, 0x80 ;  /* 0x0042000000007b1d */ /* 0x020fec0000010000 */
[----:B------:R-:W-:Y:S05]  /*be50*/  @P0 BRA `(.L_x_64) ;  /* 0x0000000000300947 */ /* 0x000fea0003800000 */
[----:B------:R-:W5:Y:S01]  /*be60*/  S2UR UR10, SR_CTAID.X ;  /* 0x00000000000a79c3 */ /* 0x000f620000002500 */
[----:B------:R-:W-:Y:S01]  /*be70*/  ULDC.64 UR4, c[0x0][0x198] ;  /* 0x0000660000047ab9 */ /* 0x000fe20000000a00 */
[----:B------:R-:W-:Y:S01]  /*be80*/  R2UR UR8, R2 ;  /* 0x00000000020872ca */ /* 0x000fe200000e0000 */
[----:B------:R-:W-:Y:S01]  /*be90*/  UIADD3 UR4, UP0, UR4, 0x670, URZ ;  /* 0x0000067004047890 */ /* 0x000fe2000ff1e03f */
[----:B------:R-:W-:Y:S01]  /*bea0*/  UMOV UR9, 0x40 ;  /* 0x0000004000097882 */ /* 0x000fe20000000000 */
[----:B------:R-:W-:Y:S02]  /*beb0*/  UMOV UR11, UR52 ;  /* 0x00000034000b7c82 */ /* 0x000fe40008000000 */
[----:B------:R-:W-:Y:S01]  /*bec0*/  UIADD3.X UR5, URZ, UR5, URZ, UP0, !UPT ;  /* 0x000000053f057290 */ /* 0x000fe200087fe43f */
[----:B------:R-:W-:Y:S01]  /*bed0*/  UMOV UR12, UR53 ;  /* 0x00000035000c7c82 */ /* 0x000fe20008000000 */
[----:B-----5:R-:W-:-:S09]  /*bee0*/  USHF.L.U32 UR10, UR10, 0x6, URZ ;  /* 0x000000060a0a7899 */ /* 0x020fd2000800063f */
[----:B------:R1:W-:Y:S01]  /*bef0*/  UTMASTG.4D [UR8], [UR4] ;  /* 0x00000008040073b5 */ /* 0x0003e20008018000 */
[----:B------:R0:W-:Y:S01]  /*bf00*/  UTMACMDFLUSH ;  /* 0x00000000000079b7 */ /* 0x0001e20000000000 */
[----:B-1----:R-:W-:-:S04]  /*bf10*/  DEPBAR.LE SB0, 0x1 ;  /* 0x000080400000791a */ /* 0x002fc80000000000 */
.L_x_64:
[----:B------:R-:W-:Y:S05]  /*bf20*/  BSYNC B0 ;  /* 0x0000000000007941 */ /* 0x000fea0003800000 */
.L_x_63:
        /* <DEDUP_REMOVED lines=24> */
[----:B-----5:R-:W-:-:S09]  /*c0b0*/  USHF.L.U32 UR10, UR10, 0x6, URZ ;  /* 0x000000060a0a7899 */ /* 0x020fd2000800063f */
[----:B------:R1:W-:Y:S01]  /*c0c0*/  UTMASTG.4D [UR8], [UR4] ;  /* 0x00000008040073b5 */ /* 0x0003e20008018000 */
[----:B------:R0:W-:Y:S01]  /*c0d0*/  UTMACMDFLUSH ;  /* 0x00000000000079b7 */ /* 0x0001e20000000000 */
[----:B-1----:R-:W-:-:S04]  /*c0e0*/  DEPBAR.LE SB0, 0x1 ;  /* 0x000080400000791a */ /* 0x002fc80000000000 */
.L_x_66:
[----:B------:R-:W-:Y:S05]  /*c0f0*/  BSYNC B0 ;  /* 0x0000000000007941 */ /* 0x000fea0003800000 */
.L_x_65:
[----:B------:R-:W-:Y:S06]  /*c100*/  BAR.SYNC.DEFER_BLOCKING 0x1, 0x80 ;  /* 0x0042000000007b1d */ /* 0x000fec0000010000 */
[----:B------:R-:W-:Y:S01]  /*c110*/  BSSY B0, `(.L_x_67) ;  /* 0x0000015000007945 */ /* 0x000fe20003800000 */
        /* <DEDUP_REMOVED lines=18> */
[----:B------:R1:W-:Y:S02]  /*c240*/  UTMASTG.4D [UR8], [UR4] ;  /* 0x00000008040073b5 */ /* 0x0003e40008018000 */
[----:B-1----:R0:W-:Y:S02]  /*c250*/  UTMACMDFLUSH ;  /* 0x00000000000079b7 */ /* 0x0021e40000000000 */
.L_x_68:
[----:B------:R-:W-:Y:S05]  /*c260*/  BSYNC B0 ;  /* 0x0000000000007941 */ /* 0x000fea0003800000 */
.L_x_67:
[----:B------:R-:W-:-:S04]  /*c270*/  DEPBAR.LE SB0, 0x0 ;  /* 0x000080000000791a */ /* 0x000fc80000000000 */
[----:B------:R-:W-:Y:S05]  /*c280*/  EXIT ;  /* 0x000000000000794d */ /* 0x000fea0003800000 */
.L_x_7:
[----:B-1----:R1:W2:Y:S02]  /*c290*/  SYNCS.PHASECHK.TRANS64.TRYWAIT P2, [R3+URZ+0x1f848], R0 ;  /* 0x01f84800030075a7 */ /* 0x0022a4000804017f */
[----:B--2---:R-:W-:Y:S05]  /*c2a0*/  @!P2 NANOSLEEP.SYNCS 0x989680 ;  /* 0x009896800000a95d */ /* 0x004fea0003900000 */
[----:B------:R-:W2:Y:S02]  /*c2b0*/  @!P2 SYNCS.PHASECHK.TRANS64 P2, [R3+URZ+0x1f848], R0 ;  /* 0x01f848000300a5a7 */ /* 0x000ea4000804007f */
[----:B--2---:R-:W-:Y:S05]  /*c2c0*/  @!P2 BRA `(.L_x_7) ;  /* 0xfffffffc00f0a947 */ /* 0x004fea000383ffff */
[----:B------:R-:W-:Y:S05]  /*c2d0*/  BRA `(.L_x_69) ;  /* 0xffffff4400007947 */ /* 0x000fea000383ffff */
.L_x_12:
[----:B-1----:R1:W2:Y:S02]  /*c2e0*/  SYNCS.PHASECHK.TRANS64.TRYWAIT P1, [R3+URZ+0x1f820], R0 ;  /* 0x01f82000030075a7 */ /* 0x0022a4000802017f */
[----:B--2---:R-:W-:Y:S05]  /*c2f0*/  @!P1 NANOSLEEP.SYNCS 0x989680 ;  /* 0x009896800000995d */ /* 0x004fea0003900000 */
[----:B------:R-:W2:Y:S02]  /*c300*/  @!P1 SYNCS.PHASECHK.TRANS64 P1, [R3+URZ+0x1f820], R0 ;  /* 0x01f82000030095a7 */ /* 0x000ea4000802007f */
[----:B--2---:R-:W-:Y:S05]  /*c310*/  @!P1 BRA `(.L_x_12) ;  /* 0xfffffffc00f09947 */ /* 0x004fea000383ffff */
[----:B------:R-:W-:Y:S05]  /*c320*/  BRA `(.L_x_70) ;  /* 0xffffff48002c7947 */ /* 0x000fea000383ffff */
.L_x_14:
[----:B-1----:R1:W2:Y:S02]  /*c330*/  SYNCS.PHASECHK.TRANS64.TRYWAIT P1, [R0+URZ+0x1f820], R3 ;  /* 0x01f82003000075a7 */ /* 0x0022a4000802017f */
[----:B--2---:R-:W-:Y:S05]  /*c340*/  @!P1 NANOSLEEP.SYNCS 0x989680 ;  /* 0x009896800000995d */ /* 0x004fea0003900000 */
[----:B------:R-:W2:Y:S02]  /*c350*/  @!P1 SYNCS.PHASECHK.TRANS64 P1, [R0+URZ+0x1f820], R3 ;  /* 0x01f82003000095a7 */ /* 0x000ea4000802007f */
[----:B--2---:R-:W-:Y:S05]  /*c360*/  @!P1 BRA `(.L_x_14) ;  /* 0xfffffffc00f09947 */ /* 0x004fea000383ffff */
[----:B------:R-:W-:Y:S05]  /*c370*/  BRA `(.L_x_71) ;  /* 0xffffff4800f47947 */ /* 0x000fea000383ffff */
.L_x_17:
[----:B-1----:R1:W2:Y:S02]  /*c380*/  SYNCS.PHASECHK.TRANS64.TRYWAIT P1, [R2+URZ+0x1f820], R3 ;  /* 0x01f82003020075a7 */ /* 0x0022a4000802017f */
[----:B--2---:R-:W-:Y:S05]  /*c390*/  @!P1 NANOSLEEP.SYNCS 0x989680 ;  /* 0x009896800000995d */ /* 0x004fea0003900000 */
[----:B------:R-:W2:Y:S02]  /*c3a0*/  @!P1 SYNCS.PHASECHK.TRANS64 P1, [R2+URZ+0x1f820], R3 ;  /* 0x01f82003020095a7 */ /* 0x000ea4000802007f */
[----:B--2---:R-:W-:Y:S05]  /*c3b0*/  @!P1 BRA `(.L_x_17) ;  /* 0xfffffffc00f09947 */ /* 0x004fea000383ffff */
[----:B------:R-:W-:Y:S05]  /*c3c0*/  BRA `(.L_x_72) ;  /* 0xffffff5000007947 */ /* 0x000fea000383ffff */
.L_x_19:
[----:B-1----:R1:W2:Y:S02]  /*c3d0*/  SYNCS.PHASECHK.TRANS64.TRYWAIT P1, [R3+URZ+0x1f820], R0 ;  /* 0x01f82000030075a7 */ /* 0x0022a4000802017f */
[----:B--2---:R-:W-:Y:S05]  /*c3e0*/  @!P1 NANOSLEEP.SYNCS 0x989680 ;  /* 0x009896800000995d */ /* 0x004fea0003900000 */
[----:B------:R-:W2:Y:S02]  /*c3f0*/  @!P1 SYNCS.PHASECHK.TRANS64 P1, [R3+URZ+0x1f820], R0 ;  /* 0x01f82000030095a7 */ /* 0x000ea4000802007f */
[----:B--2---:R-:W-:Y:S05]  /*c400*/  @!P1 BRA `(.L_x_19) ;  /* 0xfffffffc00f09947 */ /* 0x004fea000383ffff */
[----:B------:R-:W-:Y:S05]  /*c410*/  BRA `(.L_x_73) ;  /* 0xffffff5000f87947 */ /* 0x000fea000383ffff */
.L_x_21:
[----:B-1----:R1:W2:Y:S02]  /*c420*/  SYNCS.PHASECHK.TRANS64.TRYWAIT P1, [R2+URZ+0x1f840], R89 ;  /* 0x01f84059020075a7 */ /* 0x0022a4000802017f */
[----:B--2---:R-:W-:Y:S05]  /*c430*/  @!P1 NANOSLEEP.SYNCS 0x989680 ;  /* 0x009896800000995d */ /* 0x004fea0003900000 */
[----:B------:R-:W2:Y:S02]  /*c440*/  @!P1 SYNCS.PHASECHK.TRANS64 P1, [R2+URZ+0x1f840], R89 ;  /* 0x01f84059020095a7 */ /* 0x000ea4000802007f */
[----:B--2---:R-:W-:Y:S05]  /*c450*/  @!P1 BRA `(.L_x_21) ;  /* 0xfffffffc00f09947 */ /* 0x004fea000383ffff */
[----:B------:R-:W-:Y:S05]  /*c460*/  BRA `(.L_x_74) ;  /* 0xffffff5800087947 */ /* 0x000fea000383ffff */
.L_x_22:
[----:B--2---:R2:W3:Y:S02]  /*c470*/  SYNCS.PHASECHK.TRANS64.TRYWAIT P1, [R2+URZ+0x1f800], R89 ;  /* 0x01f80059020075a7 */ /* 0x0044e4000802017f */
[----:B---3--:R-:W-:Y:S05]  /*c480*/  @!P1 NANOSLEEP.SYNCS 0x989680 ;  /* 0x009896800000995d */ /* 0x008fea0003900000 */
[----:B------:R-:W3:Y:S02]  /*c490*/  @!P1 SYNCS.PHASECHK.TRANS64 P1, [R2+URZ+0x1f800], R89 ;  /* 0x01f80059020095a7 */ /* 0x000ee4000802007f */
[----:B---3--:R-:W-:Y:S05]  /*c4a0*/  @!P1 BRA `(.L_x_22) ;  /* 0xfffffffc00f09947 */ /* 0x008fea000383ffff */
[----:B------:R-:W-:Y:S05]  /*c4b0*/  BRA `(.L_x_75) ;  /* 0xffffff5800007947 */ /* 0x000fea000383ffff */
.L_x_23:
[----:B------:R1:W1:Y:S02]  /*c4c0*/  SYNCS.PHASECHK.TRANS64.TRYWAIT P6, [R2+URZ+0x1f808], R89 ;  /* 0x01f80859020075a7 */ /* 0x00026400080c017f */
[----:B-1----:R-:W-:Y:S05]  /*c4d0*/  @!P6 NANOSLEEP.SYNCS 0x989680 ;  /* 0x009896800000e95d */ /* 0x002fea0003900000 */
[----:B------:R-:W1:Y:S02]  /*c4e0*/  @!P6 SYNCS.PHASECHK.TRANS64 P6, [R2+URZ+0x1f808], R89 ;  /* 0x01f808590200e5a7 */ /* 0x000e6400080c007f */
[----:B-1----:R-:W-:Y:S05]  /*c4f0*/  @!P6 BRA `(.L_x_23) ;  /* 0xfffffffc00f0e947 */ /* 0x002fea000383ffff */
[----:B------:R-:W-:Y:S05]  /*c500*/  BRA `(.L_x_76) ;  /* 0xffffff7400007947 */ /* 0x000fea000383ffff */
.L_x_25:
[----:B-1----:R1:W2:Y:S02]  /*c510*/  SYNCS.PHASECHK.TRANS64.TRYWAIT P1, [R21+URZ+0x1f800], R0 ;  /* 0x01f80000150075a7 */ /* 0x0022a4000802017f */
[----:B--2---:R-:W-:Y:S05]  /*c520*/  @!P1 NANOSLEEP.SYNCS 0x989680 ;  /* 0x009896800000995d */ /* 0x004fea0003900000 */
[----:B------:R-:W2:Y:S02]  /*c530*/  @!P1 SYNCS.PHASECHK.TRANS64 P1, [R21+URZ+0x1f800], R0 ;  /* 0x01f80000150095a7 */ /* 0x000ea4000802007f */
[----:B--2---:R-:W-:Y:S05]  /*c540*/  @!P1 BRA `(.L_x_25) ;  /* 0xfffffffc00f09947 */ /* 0x004fea000383ffff */
[----:B------:R-:W-:Y:S05]  /*c550*/  BRA `(.L_x_77) ;  /* 0xffffff9000c07947 */ /* 0x000fea000383ffff */
.L_x_28:
[----:B-1----:R1:W2:Y:S02]  /*c560*/  SYNCS.PHASECHK.TRANS64.TRYWAIT P2, [R0+URZ+0x1f820], R21 ;  /* 0x01f82015000075a7 */ /* 0x0022a4000804017f */
[----:B--2---:R-:W-:Y:S05]  /*c570*/  @!P2 NANOSLEEP.SYNCS 0x989680 ;  /* 0x009896800000a95d */ /* 0x004fea0003900000 */
[----:B------:R-:W2:Y:S02]  /*c580*/  @!P2 SYNCS.PHASECHK.TRANS64 P2, [R0+URZ+0x1f820], R21 ;  /* 0x01f820150000a5a7 */ /* 0x000ea4000804007f */
[----:B--2---:R-:W-:Y:S05]  /*c590*/  @!P2 BRA `(.L_x_28) ;  /* 0xfffffffc00f0a947 */ /* 0x004fea000383ffff */
[----:B------:R-:W-:Y:S05]  /*c5a0*/  BRA `(.L_x_78) ;  /* 0xffffff9400c87947 */ /* 0x000fea000383ffff */
.L_x_31:
[----:B-1----:R1:W2:Y:S02]  /*c5b0*/  SYNCS.PHASECHK.TRANS64.TRYWAIT P2, [R157+URZ+0x1f800], R154 ;  /* 0x01f8009a9d0075a7 */ /* 0x0022a4000804017f */
[----:B--2---:R-:W-:Y:S05]  /*c5c0*/  @!P2 NANOSLEEP.SYNCS 0x989680 ;  /* 0x009896800000a95d */ /* 0x004fea0003900000 */
[----:B------:R-:W2:Y:S02]  /*c5d0*/  @!P2 SYNCS.PHASECHK.TRANS64 P2, [R157+URZ+0x1f800], R154 ;  /* 0x01f8009a9d00a5a7 */ /* 0x000ea4000804007f */
[----:B--2---:R-:W-:Y:S05]  /*c5e0*/  @!P2 BRA `(.L_x_31) ;  /* 0xfffffffc00f0a947 */ /* 0x004fea000383ffff */
[----:B------:R-:W-:Y:S05]  /*c5f0*/  BRA `(.L_x_79) ;  /* 0xffffffa000207947 */ /* 0x000fea000383ffff */
.L_x_35:
[----:B-1----:R1:W2:Y:S02]  /*c600*/  SYNCS.PHASECHK.TRANS64.TRYWAIT P1, [R11+URZ+0x1f820], R20 ;  /* 0x01f820140b0075a7 */ /* 0x0022a4000802017f */
[----:B--2---:R-:W-:Y:S05]  /*c610*/  @!P1 NANOSLEEP.SYNCS 0x989680 ;  /* 0x009896800000995d */ /* 0x004fea0003900000 */
[----:B------:R-:W2:Y:S02]  /*c620*/  @!P1 SYNCS.PHASECHK.TRANS64 P1, [R11+URZ+0x1f820], R20 ;  /* 0x01f820140b0095a7 */ /* 0x000ea4000802007f */
[----:B--2---:R-:W-:Y:S05]  /*c630*/  @!P1 BRA `(.L_x_35) ;  /* 0xfffffffc00f09947 */ /* 0x004fea000383ffff */
[----:B------:R-:W-:Y:S05]  /*c640*/  BRA `(.L_x_80) ;  /* 0xffffffd8005c7947 */ /* 0x000fea000383ffff */
        .weak           $__internal_0_$__cuda_sm20_rcp_rn_f32_slowpath
        .type           $__internal_0_$__cuda_sm20_rcp_rn_f32_slowpath,@function
        .size           $__internal_0_$__cuda_sm20_rcp_rn_f32_slowpath,(.L_x_86 - $__internal_0_$__cuda_sm20_rcp_rn_f32_slowpath)
$__internal_0_$__cuda_sm20_rcp_rn_f32_slowpath:
[----:B------:R-:W-:Y:S01]  /*c650*/  SHF.L.U32 R3, R4, 0x1, RZ ;  /* 0x0000000104037819 */ /* 0x000fe200000006ff */
[----:B------:R-:W-:Y:S03]  /*c660*/  BSSY B2, `(.L_x_81) ;  /* 0x0000030000027945 */ /* 0x000fe60003800000 */
[----:B------:R-:W-:-:S04]  /*c670*/  SHF.R.U32.HI R18, RZ, 0x18, R3 ;  /* 0x00000018ff127819 */ /* 0x000fc80000011603 */
[----:B------:R-:W-:-:S13]  /*c680*/  ISETP.NE.U32.AND P0, PT, R18, RZ, PT ;  /* 0x000000ff1200720c */ /* 0x000fda0003f05070 */
[----:B------:R-:W-:Y:S05]  /*c690*/  @P0 BRA `(.L_x_82) ;  /* 0x0000000000280947 */ /* 0x000fea0003800000 */
[----:B------:R-:W-:-:S04]  /*c6a0*/  SHF.L.U32 R3, R4, 0x1, RZ ;  /* 0x0000000104037819 */ /* 0x000fc800000006ff */
[----:B------:R-:W-:-:S13]  /*c6b0*/  ISETP.NE.AND P0, PT, R3, RZ, PT ;  /* 0x000000ff0300720c */ /* 0x000fda0003f05270 */
[----:B------:R-:W-:Y:S01]  /*c6c0*/  @P0 FFMA R12, R4, 1.84467440737095516160e+19, RZ ;  /* 0x5f800000040c0823 */ /* 0x000fe200000000ff */
[----:B------:R-:W-:Y:S08]  /*c6d0*/  @!P0 MUFU.RCP R11, R4 ;  /* 0x00000004000b8308 */ /* 0x000ff00000001000 */
[----:B------:R-:W1:Y:S02]  /*c6e0*/  @P0 MUFU.RCP R3, R12 ;  /* 0x0000000c00030308 */ /* 0x000e640000001000 */
[----:B-1----:R-:W-:-:S04]  /*c6f0*/  @P0 FFMA R13, R12, R3, -1 ;  /* 0xbf8000000c0d0423 */ /* 0x002fc80000000003 */
[----:B------:R-:W-:-:S04]  /*c700*/  @P0 FADD.FTZ R14, -R13, -RZ ;  /* 0x800000ff0d0e0221 */ /* 0x000fc80000010100 */
[----:B------:R-:W-:-:S04]  /*c710*/  @P0 FFMA R3, R3, R14, R3 ;  /* 0x0000000e03030223 */ /* 0x000fc80000000003 */
[----:B------:R-:W-:Y:S01]  /*c720*/  @P0 FFMA R11, R3, 1.84467440737095516160e+19, RZ ;  /* 0x5f800000030b0823 */ /* 0x000fe200000000ff */
[----:B------:R-:W-:Y:S06]  /*c730*/  BRA `(.L_x_83) ;  /* 0x0000000000887947 */ /* 0x000fec0003800000 */
.L_x_82:
[----:B------:R-:W-:-:S05]  /*c740*/  VIADD R21, R18, 0xffffff03 ;  /* 0xffffff0312157836 */ /* 0x000fca0000000000 */
[----:B------:R-:W-:-:S13]  /*c750*/  ISETP.GT.U32.AND P0, PT, R21, 0x1, PT ;  /* 0x000000011500780c */ /* 0x000fda0003f04070 */
[----:B------:R-:W-:Y:S05]  /*c760*/  @P0 BRA `(.L_x_84) ;  /* 0x0000000000780947 */ /* 0x000fea0003800000 */
[----:B------:R-:W-:Y:S02]  /*c770*/  LOP3.LUT R3, R4, 0x7fffff, RZ, 0xc0, !PT ;  /* 0x007fffff04037812 */ /* 0x000fe400078ec0ff */
[----:B------:R-:W-:Y:S02]  /*c780*/  MOV R14, 0x3 ;  /* 0x00000003000e7802 */ /* 0x000fe40000000f00 */
[----:B------:R-:W-:Y:S02]  /*c790*/  LOP3.LUT R3, R3, 0x3f800000, RZ, 0xfc, !PT ;  /* 0x3f80000003037812 */ /* 0x000fe400078efcff */
[----:B------:R-:W-:Y:S02]  /*c7a0*/  SHF.L.U32 R14, R14, R21, RZ ;  /* 0x000000150e0e7219 */ /* 0x000fe400000006ff */
[----:B------:R-:W1:Y:S02]  /*c7b0*/  MUFU.RCP R12, R3 ;  /* 0x00000003000c7308 */ /* 0x000e640000001000 */
[----:B-1----:R-:W-:-:S04]  /*c7c0*/  FFMA R11, R3, R12, -1 ;  /* 0xbf800000030b7423 */ /* 0x002fc8000000000c */
[----:B------:R-:W-:-:S04]  /*c7d0*/  FADD.FTZ R11, -R11, -RZ ;  /* 0x800000ff0b0b7221 */ /* 0x000fc80000010100 */
[CCC-:B------:R-:W-:Y:S01]  /*c7e0*/  FFMA.RM R13, R12.reuse, R11.reuse, R12.reuse ;  /* 0x0000000b0c0d7223 */ /* 0x1c0fe2000000400c */
[----:B------:R-:W-:-:S04]  /*c7f0*/  FFMA.RP R12, R12, R11, R12 ;  /* 0x0000000b0c0c7223 */ /* 0x000fc8000000800c */
[C---:B------:R-:W-:Y:S02]  /*c800*/  LOP3.LUT R11, R13.reuse, 0x7fffff, RZ, 0xc0, !PT ;  /* 0x007fffff0d0b7812 */ /* 0x040fe400078ec0ff */
[----:B------:R-:W-:Y:S02]  /*c810*/  FSETP.NEU.FTZ.AND P0, PT, R13, R12, PT ;  /* 0x0000000c0d00720b */ /* 0x000fe40003f1d000 */
[----:B------:R-:W-:Y:S02]  /*c820*/  LOP3.LUT R11, R11, 0x800000, RZ, 0xfc, !PT ;  /* 0x008000000b0b7812 */ /* 0x000fe400078efcff */
[----:B------:R-:W-:Y:S02]  /*c830*/  SEL R12, RZ, 0xffffffff, !P0 ;  /* 0xffffffffff0c7807 */ /* 0x000fe40004000000 */
[----:B------:R-:W-:Y:S02]  /*c840*/  LOP3.LUT R14, R14, R11, RZ, 0xc0, !PT ;  /* 0x0000000b0e0e7212 */ /* 0x000fe400078ec0ff */
[----:B------:R-:W-:-:S02]  /*c850*/  IADD3 R12, -R12, RZ, RZ ;  /* 0x000000ff0c0c7210 */ /* 0x000fc40007ffe1ff */
[-C--:B------:R-:W-:Y:S02]  /*c860*/  SHF.R.U32.HI R14, RZ, R21.reuse, R14 ;  /* 0x00000015ff0e7219 */ /* 0x080fe4000001160e */
[----:B------:R-:W-:Y:S02]  /*c870*/  LOP3.LUT P1, RZ, R12, R21, R11, 0xf8, !PT ;  /* 0x000000150cff7212 */ /* 0x000fe4000782f80b */
[C---:B------:R-:W-:Y:S02]  /*c880*/  LOP3.LUT P0, RZ, R14.reuse, 0x1, RZ, 0xc0, !PT ;  /* 0x000000010eff7812 */ /* 0x040fe4000780c0ff */
[----:B------:R-:W-:Y:S02]  /*c890*/  LOP3.LUT P2, RZ, R14, 0x2, RZ, 0xc0, !PT ;  /* 0x000000020eff7812 */ /* 0x000fe4000784c0ff */
[----:B------:R-:W-:Y:S02]  /*c8a0*/  IADD3 R12, R18, -0xfc, RZ ;  /* 0xffffff04120c7810 */ /* 0x000fe40007ffe0ff */
[----:B------:R-:W-:-:S02]  /*c8b0*/  PLOP3.LUT P0, PT, P0, P1, P2, 0xe0, 0x0 ;  /* 0x000000000000781c */ /* 0x000fc40000703c20 */
[----:B------:R-:W-:Y:S02]  /*c8c0*/  LOP3.LUT P1, RZ, R4, 0x7fffff, RZ, 0xc0, !PT ;  /* 0x007fffff04ff7812 */ /* 0x000fe4000782c0ff */
[----:B------:R-:W-:Y:S02]  /*c8d0*/  SEL R3, RZ, 0x1, !P0 ;  /* 0x00000001ff037807 */ /* 0x000fe40004000000 */
[----:B------:R-:W-:-:S03]  /*c8e0*/  SHF.R.U32.HI R11, RZ, R12, R11 ;  /* 0x0000000cff0b7219 */ /* 0x000fc6000001160b */
[----:B------:R-:W-:-:S05]  /*c8f0*/  IMAD.MOV R3, RZ, RZ, -R3 ;  /* 0x000000ffff037224 */ /* 0x000fca00078e0a03 */
[----:B------:R-:W-:-:S13]  /*c900*/  ISETP.GE.AND P0, PT, R3, RZ, PT ;  /* 0x000000ff0300720c */ /* 0x000fda0003f06270 */
[----:B------:R-:W-:-:S05]  /*c910*/  @!P0 IADD3 R11, R11, 0x1, RZ ;  /* 0x000000010b0b8810 */ /* 0x000fca0007ffe0ff */
[----:B------:R-:W-:-:S05]  /*c920*/  @!P1 IMAD.SHL.U32 R11, R11, 0x2, RZ ;  /* 0x000000020b0b9824 */ /* 0x000fca00078e00ff */
[----:B------:R-:W-:Y:S01]  /*c930*/  LOP3.LUT R11, R11, 0x80000000, R4, 0xf8, !PT ;  /* 0x800000000b0b7812 */ /* 0x000fe200078ef804 */
[----:B------:R-:W-:Y:S06]  /*c940*/  BRA `(.L_x_83) ;  /* 0x0000000000047947 */ /* 0x000fec0003800000 */
.L_x_84:
[----:B------:R1:W2:Y:S02]  /*c950*/  MUFU.RCP R11, R4 ;  /* 0x00000004000b7308 */ /* 0x0002a40000001000 */
.L_x_83:
[----:B------:R-:W-:Y:S05]  /*c960*/  BSYNC B2 ;  /* 0x0000000000027941 */ /* 0x000fea0003800000 */
.L_x_81:
[----:B------:R-:W-:Y:S02]  /*c970*/  MOV R12, R15 ;  /* 0x0000000f000c7202 */ /* 0x000fe40000000f00 */
[----:B------:R-:W-:-:S04]  /*c980*/  MOV R13, 0x0 ;  /* 0x00000000000d7802 */ /* 0x000fc80000000f00 */
[----:B-12---:R-:W-:Y:S05]  /*c990*/  RET.REL.NODEC R12 `(_ZN7cutlass13device_kernelINS_4fmha6kernel13FmhaKernelTmaINS1_10collective15FmhaMainloopTmaINS_10bfloat16_tEfN4cute5tupleIJNS7_1CILi64EEENS9_ILi128EEENS9_ILi112EEEEEENS4_13DefaultFusionEJEEENS4_15FmhaFwdEpilogueIS6_fNS8_IJSA_SC_SB_EEEEEJEEEEEvNT_6ParamsE) ;  /* 0xffffff340c987950 */ /* 0x006fea0003c3ffff */
.L_x_85:
[----:B------:R-:W-:-:S00]  /*c9a0*/  BRA `(.L_x_85) ;  /* 0xfffffffc00fc7947 */ /* 0x000fc0000383ffff */
[----:B------:R-:W-:-:S00]  /*c9b0*/  NOP ;  /* 0x0000000000007918 */ /* 0x000fc00000000000 */
        /* <DEDUP_REMOVED lines=12> */
.L_x_86:


//--------------------- .nv.global.init           --------------------------
	.section	.nv.global.init,"aw",@progbits
.nv.global.init:
	.type		$str$23,@object
	.size		$str$23,($str$24 - $str$23)
$str$23:
        /*0000*/ 	.byte	0x28, 0x61, 0x64, 0x64, 0x72, 0x65, 0x73, 0x73, 0x20, 0x26, 0x20, 0x6d, 0x61, 0x73, 0x6b, 0x29
        /*0010*/ 	.byte	0x20, 0x3d, 0x3d, 0x20, 0x30, 0x00
	.type		$str$24,@object
	.size		$str$24,(__unnamed_1 - $str$24)
$str$24:
        /*0016*/ 	.byte	0x2f, 0x74, 0x6d, 0x70, 0x2f, 0x63, 0x75, 0x74, 0x6c, 0x61, 0x73, 0x73, 0x5f, 0x73, 0x77, 0x65
        /*0026*/ 	.byte	0x65, 0x70, 0x5f, 0x73, 0x72, 0x63, 0x2f, 0x69, 0x6e, 0x63, 0x6c, 0x75, 0x64, 0x65, 0x2f, 0x63
        /*0036*/ 	.byte	0x75, 0x74, 0x65, 0x2f, 0x70, 0x6f, 0x69, 0x6e, 0x74, 0x65, 0x72, 0x5f, 0x66, 0x6c, 0x61, 0x67
        /*0046*/ 	.byte	0x67, 0x65, 0x64, 0x2e, 0x68, 0x70, 0x70, 0x00
	.type		__unnamed_1,@object
	.size		__unnamed_1,(__unnamed_2 - __unnamed_1)
__unnamed_1:
        /*004e*/ 	.byte	0x61, 0x75, 0x74, 0x6f, 0x20, 0x63, 0x75, 0x74, 0x65, 0x3a, 0x3a, 0x61, 0x73, 0x5f, 0x70, 0x6f
        /* <DEDUP_REMOVED lines=27> */
        /*020e*/ 	.byte	0x31, 0x30, 0x32, 0x34, 0x3e, 0x3e, 0x3e, 0x3e, 0x3e, 0x5d, 0x00
	.type		__unnamed_2,@object
	.size		__unnamed_2,(.L_1 - __unnamed_2)
__unnamed_2:
        /* <DEDUP_REMOVED lines=29> */
.L_1:


//--------------------- .nv.shared._ZN7cutlass13device_kernelINS_4fmha6kernel13FmhaKernelTmaINS1_10collective15FmhaMainloopTmaINS_10bfloat16_tEfN4cute5tupleIJNS7_1CILi64EEENS9_ILi128EEENS9_ILi112EEEEEENS4_13DefaultFusionEJEEENS4_15FmhaFwdEpilogueIS6_fNS8_IJSA_SC_SB_EEEEEJEEEEEvNT_6ParamsE --------------------------
	.section	.nv.shared._ZN7cutlass13device_kernelINS_4fmha6kernel13FmhaKernelTmaINS1_10collective15FmhaMainloopTmaINS_10bfloat16_tEfN4cute5tupleIJNS7_1CILi64EEENS9_ILi128EEENS9_ILi112EEEEEENS4_13DefaultFusionEJEEENS4_15FmhaFwdEpilogueIS6_fNS8_IJSA_SC_SB_EEEEEJEEEEEvNT_6ParamsE,"aw",@nobits
	.sectionflags	@""
	.align	16
	.zero		1024


//--------------------- .nv.shared.reserved.0     --------------------------
	.section	.nv.shared.reserved.0,"aw",@nobits
	.weak		__nv_reservedSMEM_offset_0_alias
	.size		__nv_reservedSMEM_offset_0_alias, 0, 0
	.other		__nv_reservedSMEM_offset_0_alias,@"STO_CUDA_RESERVED_SHARED STV_DEFAULT"
__nv_reservedSMEM_offset_0_alias:
	.zero		0


//--------------------- .nv.global                --------------------------
	.section	.nv.global,"aw",@nobits
.nv.global:
	.type		_ZN39_INTERNAL_58352e9d_4_k_cu_aeff2d58_28094cute1_E,@object
	.size		_ZN39_INTERNAL_58352e9d_4_k_cu_aeff2d58_28094cute1_E,(_ZN39_INTERNAL_58352e9d_4_k_cu_aeff2d58_28094cuda3std3__45__cpo6cbeginE - _ZN39_INTERNAL_58352e9d_4_k_cu_aeff2d58_28094cute1_E)
_ZN39_INTERNAL_58352e9d_4_k_cu_aeff2d58_28094cute1_E:
	.zero		1
	.type		_ZN39_INTERNAL_58352e9d_4_k_cu_aeff2d58_28094cuda3std3__45__cpo6cbeginE,@object
	.size		_ZN39_INTERNAL_58352e9d_4_k_cu_aeff2d58_28094cuda3std3__45__cpo6cbeginE,(_ZN39_INTERNAL_58352e9d_4_k_cu_aeff2d58_28094cuda3std3__48in_placeE - _ZN39_INTERNAL_58352e9d_4_k_cu_aeff2d58_28094cuda3std3__45__cpo6cbeginE)
_ZN39_INTERNAL_58352e9d_4_k_cu_aeff2d58_28094cuda3std3__45__cpo6cbeginE:
	.zero		1
	.type		_ZN39_INTERNAL_58352e9d_4_k_cu_aeff2d58_28094cuda3std3__48in_placeE,@object
	.size		_ZN39_INTERNAL_58352e9d_4_k_cu_aeff2d58_28094cuda3std3__48in_placeE,(_ZN39_INTERNAL_58352e9d_4_k_cu_aeff2d58_28094cuda3std6ranges3__45__cpo9iter_moveE - _ZN39_INTERNAL_58352e9d_4_k_cu_aeff2d58_28094cuda3std3__48in_placeE)
_ZN39_INTERNAL_58352e9d_4_k_cu_aeff2d58_28094cuda3std3__48in_placeE:
	.zero		1
	.type		_ZN39_INTERNAL_58352e9d_4_k_cu_aeff2d58_28094cuda3std6ranges3__45__cpo9iter_moveE,@object
	.size		_ZN39_INTERNAL_58352e9d_4_k_cu_aeff2d58_28094cuda3std6ranges3__45__cpo9iter_moveE,(_ZN39_INTERNAL_58352e9d_4_k_cu_aeff2d58_28094cuda3std3__45__cpo5beginE - _ZN39_INTERNAL_58352e9d_4_k_cu_aeff2d58_28094cuda3std6ranges3__45__cpo9iter_moveE)
_ZN39_INTERNAL_58352e9d_4_k_cu_aeff2d58_28094cuda3std6ranges3__45__cpo9iter_moveE:
	.zero		1
	.type		_ZN39_INTERNAL_58352e9d_4_k_cu_aeff2d58_28094cuda3std3__45__cpo5beginE,@object
	.size		_ZN39_INTERNAL_58352e9d_4_k_cu_aeff2d58_28094cuda3std3__45__cpo5beginE,(_ZN39_INTERNAL_58352e9d_4_k_cu_aeff2d58_28094cuda3std3__441_GLOBAL__N__58352e9d_4_k_cu_aeff2d58_28096ignoreE - _ZN39_INTERNAL_58352e9d_4_k_cu_aeff2d58_28094cuda3std3__45__cpo5beginE)
_ZN39_INTERNAL_58352e9d_4_k_cu_aeff2d58_28094cuda3std3__45__cpo5beginE:
	.zero		1
	.type		_ZN39_INTERNAL_58352e9d_4_k_cu_aeff2d58_28094cuda3std3__441_GLOBAL__N__58352e9d_4_k_cu_aeff2d58_28096ignoreE,@object
	.size		_ZN39_INTERNAL_58352e9d_4_k_cu_aeff2d58_28094cuda3std3__441_GLOBAL__N__58352e9d_4_k_cu_aeff2d58_28096ignoreE,(_ZN39_INTERNAL_58352e9d_4_k_cu_aeff2d58_28094cute7productE - _ZN39_INTERNAL_58352e9d_4_k_cu_aeff2d58_28094cuda3std3__441_GLOBAL__N__58352e9d_4_k_cu_aeff2d58_28096ignoreE)
_ZN39_INTERNAL_58352e9d_4_k_cu_aeff2d58_28094cuda3std3__441_GLOBAL__N__58352e9d_4_k_cu_aeff2d58_28096ignoreE:
	.zero		1
	.type		_ZN39_INTERNAL_58352e9d_4_k_cu_aeff2d58_28094cute7productE,@object
	.size		_ZN39_INTERNAL_58352e9d_4_k_cu_aeff2d58_28094cute7productE,(_ZN39_INTERNAL_58352e9d_4_k_cu_aeff2d58_28094cuda3std3__45__cpo3endE - _ZN39_INTERNAL_58352e9d_4_k_cu_aeff2d58_28094cute7productE)
_ZN39_INTERNAL_58352e9d_4_k_cu_aeff2d58_28094cute7productE:
	.zero		1
	.type		_ZN39_INTERNAL_58352e9d_4_k_cu_aeff2d58_28094cuda3std3__45__cpo3endE,@object
	.size		_ZN39_INTERNAL_58352e9d_4_k_cu_aeff2d58_28094cuda3std3__45__cpo3endE,(_ZN39_INTERNAL_58352e9d_4_k_cu_aeff2d58_28094cuda3std3__419piecewise_constructE - _ZN39_INTERNAL_58352e9d_4_k_cu_aeff2d58_28094cuda3std3__45__cpo3endE)
_ZN39_INTERNAL_58352e9d_4_k_cu_aeff2d58_28094cuda3std3__45__cpo3endE:
	.zero		1
	.type		_ZN39_INTERNAL_58352e9d_4_k_cu_aeff2d58_28094cuda3std3__419piecewise_constructE,@object
	.size		_ZN39_INTERNAL_58352e9d_4_k_cu_aeff2d58_28094cuda3std3__419piecewise_constructE,(_ZN39_INTERNAL_58352e9d_4_k_cu_aeff2d58_28094cuda3std3__45__cpo4cendE - _ZN39_INTERNAL_58352e9d_4_k_cu_aeff2d58_28094cuda3std3__419piecewise_constructE)
_ZN39_INTERNAL_58352e9d_4_k_cu_aeff2d58_28094cuda3std3__419piecewise_constructE:
	.zero		1
	.type		_ZN39_INTERNAL_58352e9d_4_k_cu_aeff2d58_28094cuda3std3__45__cpo4cendE,@object
	.size		_ZN39_INTERNAL_58352e9d_4_k_cu_aeff2d58_28094cuda3std3__45__cpo4cendE,(_ZN39_INTERNAL_58352e9d_4_k_cu_aeff2d58_28094cuda3std6ranges3__45__cpo4swapE - _ZN39_INTERNAL_58352e9d_4_k_cu_aeff2d58_28094cuda3std3__45__cpo4cendE)
_ZN39_INTERNAL_58352e9d_4_k_cu_aeff2d58_28094cuda3std3__45__cpo4cendE:
	.zero		1
	.type		_ZN39_INTERNAL_58352e9d_4_k_cu_aeff2d58_28094cuda3std6ranges3__45__cpo4swapE,@object
	.size		_ZN39_INTERNAL_58352e9d_4_k_cu_aeff2d58_28094cuda3std6ranges3__45__cpo4swapE,(.L_9 - _ZN39_INTERNAL_58352e9d_4_k_cu_aeff2d58_28094cuda3std6ranges3__45__cpo4swapE)
_ZN39_INTERNAL_58352e9d_4_k_cu_aeff2d58_28094cuda3std6ranges3__45__cpo4swapE:
	.zero		1
.L_9:


//--------------------- .nv.constant0._ZN7cutlass13device_kernelINS_4fmha6kernel13FmhaKernelTmaINS1_10collective15FmhaMainloopTmaINS_10bfloat16_tEfN4cute5tupleIJNS7_1CILi64EEENS9_ILi128EEENS9_ILi112EEEEEENS4_13DefaultFusionEJEEENS4_15FmhaFwdEpilogueIS6_fNS8_IJSA_SC_SB_EEEEEJEEEEEvNT_6ParamsE --------------------------
	.section	.nv.constant0._ZN7cutlass13device_kernelINS_4fmha6kernel13FmhaKernelTmaINS1_10collective15FmhaMainloopTmaINS_10bfloat16_tEfN4cute5tupleIJNS7_1CILi64EEENS9_ILi128EEENS9_ILi112EEEEEENS4_13DefaultFusionEJEEENS4_15FmhaFwdEpilogueIS6_fNS8_IJSA_SC_SB_EEEEEJEEEEEvNT_6ParamsE,"a",@progbits
	.sectionflags	@""
	.align	4
.nv.constant0._ZN7cutlass13device_kernelINS_4fmha6kernel13FmhaKernelTmaINS1_10collective15FmhaMainloopTmaINS_10bfloat16_tEfN4cute5tupleIJNS7_1CILi64EEENS9_ILi128EEENS9_ILi112EEEEEENS4_13DefaultFusionEJEEENS4_15FmhaFwdEpilogueIS6_fNS8_IJSA_SC_SB_EEEEEJEEEEEvNT_6ParamsE:
	.zero		2688


//--------------------- SYMBOLS --------------------------

	.type		.nv.reservedSmem.offset0,@object
	.size		.nv.reservedSmem.offset0,0x4
	.type		__assertfail,@function
